	.target	sm_100a

	.elftype	@"ET_EXEC"


//--------------------- .note.nv.tkinfo           --------------------------
	.section	.note.nv.tkinfo,"",@"SHT_NOTE"
	.sectionflags	@"SHF_NOTE_NV_TKINFO"
	.tkinfo
        /*0018*/ 	.word	0x00000002
        /*0030*/ 	.string	""
        /*0030*/ 	.string	"ptxas"
        /*0030*/ 	.string	"Cuda compilation tools, release 13.0, V13.0.88"
        /*0030*/ 	.string	"Build cuda_13.0.r13.0/compiler.36424714_0"
        /*0030*/ 	.string	"-arch sm_100a -m 64 "



//--------------------- .note.nv.cuinfo           --------------------------
	.section	.note.nv.cuinfo,"",@"SHT_NOTE"
	.sectionflags	@"SHF_NOTE_NV_CUINFO"
        /*0018*/ 	.short	0x0002
        /*001a*/ 	.short	0x0064
        /*001c*/ 	.short	0x0082
	.zero		2


//--------------------- .nv.info                  --------------------------
	.section	.nv.info,"",@"SHT_CUDA_INFO"
	.align	4


	//----- nvinfo : EIATTR_REGCOUNT
	.align		4
        /*0000*/ 	.byte	0x04, 0x2f
        /*0002*/ 	.short	(.L_19 - .L_18)
	.align		4
.L_18:
        /*0004*/ 	.word	index@(_ZN7cutlass13device_kernelINS_4conv6kernel13ConvUniversalINS1_16ConvProblemShapeILNS1_8OperatorE0ELi3EEENS1_10collective14CollectiveConvINS1_47MainloopSm100TmaUmmaWarpSpecializedImplicitGemmILS5_0ELi24ELi3ELi1ELi2EN4cute5tupleIJNSA_1CILi1EEESD_SD_EEEEENSB_IJNSC_ILi128EEESG_NSB_IJNSC_ILi32EEEEEEEEENS_12float_e4m3_tESK_NSA_8TiledMMAINSA_8MMA_AtomIJNSA_10MMA_TraitsINSA_19SM100_MMA_F8F6F4_SSEJSK_SK_fSG_SG_NSA_17integral_constantINSA_4UMMA5MajorELSR_0EEESS_NSP_INSQ_7ScaleInELST_0EEESU_EEEEEENSA_6LayoutISE_NSB_IJNSC_ILi0EEESY_SY_EEEEENSB_IJNSA_10UnderscoreES11_S11_EEEEENS7_6detail27Sm100ImplicitGemmTileTraitsINSA_20SM90_TMA_LOAD_IM2COLENSA_14ComposedLayoutINSA_7SwizzleILi1ELi4ELi3EEENSA_18smem_ptr_flag_bitsILi8EEENSX_INSB_IJNSC_ILi8EEESH_EEENSB_IJSH_SD_EEEEEEEvEENS15_INSA_13SM90_TMA_LOADES1G_vEEEENS_8epilogue10collective18CollectiveEpilogueINS1L_23Sm100TmaWarpSpecializedILi2ELi2ELi64ELb0ELb0EEEJSJ_NSB_IJNSX_ISG_SD_EENSX_INSC_ILi64EEESD_EEEEESK_NSB_IJNSB_IJllllEEESD_SY_EEESK_S1V_NS1L_6fusion15FusionCallbacksIS1P_NS1W_17LinearCombinationISK_fSK_fLNS_15FloatRoundStyleE2EEESJ_S1T_JEEENSA_5SM1004TMEM4LOAD26SM100_TMEM_LOAD_32dp32b64xES16_NS17_INS18_ILi2ELi4ELi3EEES1B_NSX_INSB_IJS1C_S1R_EEENSB_IJS1R_SD_EEEEEEENSA_39AutoVectorizingCopyWithAssumedAlignmentILi128EEENSA_21SM90_TMA_STORE_IM2COLES2A_S2C_S2C_EEEvvEEEEvNT_6ParamsE)
        /*0008*/ 	.word	0x000000d3


	//----- nvinfo : EIATTR_FRAME_SIZE
	.align		4
.L_19:
        /*000c*/ 	.byte	0x04, 0x11
        /*000e*/ 	.short	(.L_21 - .L_20)
	.align		4
.L_20:
        /*0010*/ 	.word	index@($__internal_2_$__cuda_sm10x_tcgen05_guardrail_trap_unallocated_columns_being_dealloced)
        /*0014*/ 	.word	0x00000008


	//----- nvinfo : EIATTR_FRAME_SIZE
	.align		4
.L_21:
        /*0018*/ 	.byte	0x04, 0x11
        /*001a*/ 	.short	(.L_23 - .L_22)
	.align		4
.L_22:
        /*001c*/ 	.word	index@($__internal_1_$__cuda_sm10x_tcgen05_guardrail_trap_phase_invalid_during_alloc)
        /*0020*/ 	.word	0x00000008


	//----- nvinfo : EIATTR_FRAME_SIZE
	.align		4
.L_23:
        /*0024*/ 	.byte	0x04, 0x11
        /*0026*/ 	.short	(.L_25 - .L_24)
	.align		4
.L_24:
        /*0028*/ 	.word	index@($__internal_0_$__cuda_sm10x_tcgen05_guardrail_trap_col_being_dealloced_not_returned_by_alloc)
        /*002c*/ 	.word	0x00000008


	//----- nvinfo : EIATTR_FRAME_SIZE
	.align		4
.L_25:
        /*0030*/ 	.byte	0x04, 0x11
        /*0032*/ 	.short	(.L_27 - .L_26)
	.align		4
.L_26:
        /*0034*/ 	.word	index@(_ZN7cutlass13device_kernelINS_4conv6kernel13ConvUniversalINS1_16ConvProblemShapeILNS1_8OperatorE0ELi3EEENS1_10collective14CollectiveConvINS1_47MainloopSm100TmaUmmaWarpSpecializedImplicitGemmILS5_0ELi24ELi3ELi1ELi2EN4cute5tupleIJNSA_1CILi1EEESD_SD_EEEEENSB_IJNSC_ILi128EEESG_NSB_IJNSC_ILi32EEEEEEEEENS_12float_e4m3_tESK_NSA_8TiledMMAINSA_8MMA_AtomIJNSA_10MMA_TraitsINSA_19SM100_MMA_F8F6F4_SSEJSK_SK_fSG_SG_NSA_17integral_constantINSA_4UMMA5MajorELSR_0EEESS_NSP_INSQ_7ScaleInELST_0EEESU_EEEEEENSA_6LayoutISE_NSB_IJNSC_ILi0EEESY_SY_EEEEENSB_IJNSA_10UnderscoreES11_S11_EEEEENS7_6detail27Sm100ImplicitGemmTileTraitsINSA_20SM90_TMA_LOAD_IM2COLENSA_14ComposedLayoutINSA_7SwizzleILi1ELi4ELi3EEENSA_18smem_ptr_flag_bitsILi8EEENSX_INSB_IJNSC_ILi8EEESH_EEENSB_IJSH_SD_EEEEEEEvEENS15_INSA_13SM90_TMA_LOADES1G_vEEEENS_8epilogue10collective18CollectiveEpilogueINS1L_23Sm100TmaWarpSpecializedILi2ELi2ELi64ELb0ELb0EEEJSJ_NSB_IJNSX_ISG_SD_EENSX_INSC_ILi64EEESD_EEEEESK_NSB_IJNSB_IJllllEEESD_SY_EEESK_S1V_NS1L_6fusion15FusionCallbacksIS1P_NS1W_17LinearCombinationISK_fSK_fLNS_15FloatRoundStyleE2EEESJ_S1T_JEEENSA_5SM1004TMEM4LOAD26SM100_TMEM_LOAD_32dp32b64xES16_NS17_INS18_ILi2ELi4ELi3EEES1B_NSX_INSB_IJS1C_S1R_EEENSB_IJS1R_SD_EEEEEEENSA_39AutoVectorizingCopyWithAssumedAlignmentILi128EEENSA_21SM90_TMA_STORE_IM2COLES2A_S2C_S2C_EEEvvEEEEvNT_6ParamsE)
        /*0038*/ 	.word	0x00000008


	//----- nvinfo : EIATTR_MIN_STACK_SIZE
	.align		4
.L_27:
        /*003c*/ 	.byte	0x04, 0x12
        /*003e*/ 	.short	(.L_29 - .L_28)
	.align		4
.L_28:
        /*0040*/ 	.word	index@(_ZN7cutlass13device_kernelINS_4conv6kernel13ConvUniversalINS1_16ConvProblemShapeILNS1_8OperatorE0ELi3EEENS1_10collective14CollectiveConvINS1_47MainloopSm100TmaUmmaWarpSpecializedImplicitGemmILS5_0ELi24ELi3ELi1ELi2EN4cute5tupleIJNSA_1CILi1EEESD_SD_EEEEENSB_IJNSC_ILi128EEESG_NSB_IJNSC_ILi32EEEEEEEEENS_12float_e4m3_tESK_NSA_8TiledMMAINSA_8MMA_AtomIJNSA_10MMA_TraitsINSA_19SM100_MMA_F8F6F4_SSEJSK_SK_fSG_SG_NSA_17integral_constantINSA_4UMMA5MajorELSR_0EEESS_NSP_INSQ_7ScaleInELST_0EEESU_EEEEEENSA_6LayoutISE_NSB_IJNSC_ILi0EEESY_SY_EEEEENSB_IJNSA_10UnderscoreES11_S11_EEEEENS7_6detail27Sm100ImplicitGemmTileTraitsINSA_20SM90_TMA_LOAD_IM2COLENSA_14ComposedLayoutINSA_7SwizzleILi1ELi4ELi3EEENSA_18smem_ptr_flag_bitsILi8EEENSX_INSB_IJNSC_ILi8EEESH_EEENSB_IJSH_SD_EEEEEEEvEENS15_INSA_13SM90_TMA_LOADES1G_vEEEENS_8epilogue10collective18CollectiveEpilogueINS1L_23Sm100TmaWarpSpecializedILi2ELi2ELi64ELb0ELb0EEEJSJ_NSB_IJNSX_ISG_SD_EENSX_INSC_ILi64EEESD_EEEEESK_NSB_IJNSB_IJllllEEESD_SY_EEESK_S1V_NS1L_6fusion15FusionCallbacksIS1P_NS1W_17LinearCombinationISK_fSK_fLNS_15FloatRoundStyleE2EEESJ_S1T_JEEENSA_5SM1004TMEM4LOAD26SM100_TMEM_LOAD_32dp32b64xES16_NS17_INS18_ILi2ELi4ELi3EEES1B_NSX_INSB_IJS1C_S1R_EEENSB_IJS1R_SD_EEEEEEENSA_39AutoVectorizingCopyWithAssumedAlignmentILi128EEENSA_21SM90_TMA_STORE_IM2COLES2A_S2C_S2C_EEEvvEEEEvNT_6ParamsE)
        /*0044*/ 	.word	0x00000008
.L_29:


//--------------------- .nv.compat                --------------------------
	.section	.nv.compat,"",@"SHT_CUDA_COMPAT_INFO"
	.align	4
        /*0000*/ 	.byte	0x02, 0x09, 0x01, 0x00, 0x02, 0x02, 0x02, 0x00, 0x02, 0x05, 0x05, 0x00, 0x03, 0x07, 0x01, 0x01
        /*0010*/ 	.byte	0x02, 0x03, 0x01, 0x00, 0x02, 0x06, 0x01, 0x00, 0x04, 0x0b, 0x08, 0x00, 0x09, 0x00, 0x00, 0x00
        /*0020*/ 	.byte	0x00, 0x00, 0x00, 0x00


//--------------------- .nv.info._ZN7cutlass13device_kernelINS_4conv6kernel13ConvUniversalINS1_16ConvProblemShapeILNS1_8OperatorE0ELi3EEENS1_10collective14CollectiveConvINS1_47MainloopSm100TmaUmmaWarpSpecializedImplicitGemmILS5_0ELi24ELi3ELi1ELi2EN4cute5tupleIJNSA_1CILi1EEESD_SD_EEEEENSB_IJNSC_ILi128EEESG_NSB_IJNSC_ILi32EEEEEEEEENS_12float_e4m3_tESK_NSA_8TiledMMAINSA_8MMA_AtomIJNSA_10MMA_TraitsINSA_19SM100_MMA_F8F6F4_SSEJSK_SK_fSG_SG_NSA_17integral_constantINSA_4UMMA5MajorELSR_0EEESS_NSP_INSQ_7ScaleInELST_0EEESU_EEEEEENSA_6LayoutISE_NSB_IJNSC_ILi0EEESY_SY_EEEEENSB_IJNSA_10UnderscoreES11_S11_EEEEENS7_6detail27Sm100ImplicitGemmTileTraitsINSA_20SM90_TMA_LOAD_IM2COLENSA_14ComposedLayoutINSA_7SwizzleILi1ELi4ELi3EEENSA_18smem_ptr_flag_bitsILi8EEENSX_INSB_IJNSC_ILi8EEESH_EEENSB_IJSH_SD_EEEEEEEvEENS15_INSA_13SM90_TMA_LOADES1G_vEEEENS_8epilogue10collective18CollectiveEpilogueINS1L_23Sm100TmaWarpSpecializedILi2ELi2ELi64ELb0ELb0EEEJSJ_NSB_IJNSX_ISG_SD_EENSX_INSC_ILi64EEESD_EEEEESK_NSB_IJNSB_IJllllEEESD_SY_EEESK_S1V_NS1L_6fusion15FusionCallbacksIS1P_NS1W_17LinearCombinationISK_fSK_fLNS_15FloatRoundStyleE2EEESJ_S1T_JEEENSA_5SM1004TMEM4LOAD26SM100_TMEM_LOAD_32dp32b64xES16_NS17_INS18_ILi2ELi4ELi3EEES1B_NSX_INSB_IJS1C_S1R_EEENSB_IJS1R_SD_EEEEEEENSA_39AutoVectorizingCopyWithAssumedAlignmentILi128EEENSA_21SM90_TMA_STORE_IM2COLES2A_S2C_S2C_EEEvvEEEEvNT_6ParamsE --------------------------
	.section	.nv.info._ZN7cutlass13device_kernelINS_4conv6kernel13ConvUniversalINS1_16ConvProblemShapeILNS1_8OperatorE0ELi3EEENS1_10collective14CollectiveConvINS1_47MainloopSm100TmaUmmaWarpSpecializedImplicitGemmILS5_0ELi24ELi3ELi1ELi2EN4cute5tupleIJNSA_1CILi1EEESD_SD_EEEEENSB_IJNSC_ILi128EEESG_NSB_IJNSC_ILi32EEEEEEEEENS_12float_e4m3_tESK_NSA_8TiledMMAINSA_8MMA_AtomIJNSA_10MMA_TraitsINSA_19SM100_MMA_F8F6F4_SSEJSK_SK_fSG_SG_NSA_17integral_constantINSA_4UMMA5MajorELSR_0EEESS_NSP_INSQ_7ScaleInELST_0EEESU_EEEEEENSA_6LayoutISE_NSB_IJNSC_ILi0EEESY_SY_EEEEENSB_IJNSA_10UnderscoreES11_S11_EEEEENS7_6detail27Sm100ImplicitGemmTileTraitsINSA_20SM90_TMA_LOAD_IM2COLENSA_14ComposedLayoutINSA_7SwizzleILi1ELi4ELi3EEENSA_18smem_ptr_flag_bitsILi8EEENSX_INSB_IJNSC_ILi8EEESH_EEENSB_IJSH_SD_EEEEEEEvEENS15_INSA_13SM90_TMA_LOADES1G_vEEEENS_8epilogue10collective18CollectiveEpilogueINS1L_23Sm100TmaWarpSpecializedILi2ELi2ELi64ELb0ELb0EEEJSJ_NSB_IJNSX_ISG_SD_EENSX_INSC_ILi64EEESD_EEEEESK_NSB_IJNSB_IJllllEEESD_SY_EEESK_S1V_NS1L_6fusion15FusionCallbacksIS1P_NS1W_17LinearCombinationISK_fSK_fLNS_15FloatRoundStyleE2EEESJ_S1T_JEEENSA_5SM1004TMEM4LOAD26SM100_TMEM_LOAD_32dp32b64xES16_NS17_INS18_ILi2ELi4ELi3EEES1B_NSX_INSB_IJS1C_S1R_EEENSB_IJS1R_SD_EEEEEEENSA_39AutoVectorizingCopyWithAssumedAlignmentILi128EEENSA_21SM90_TMA_STORE_IM2COLES2A_S2C_S2C_EEEvvEEEEvNT_6ParamsE,"",@"SHT_CUDA_INFO"
	.sectionflags	@""
	.align	4


	//----- nvinfo : EIATTR_CUDA_API_VERSION
	.align		4
        /*0000*/ 	.byte	0x04, 0x37
        /*0002*/ 	.short	(.L_31 - .L_30)
.L_30:
        /*0004*/ 	.word	0x00000082


	//----- nvinfo : EIATTR_KPARAM_INFO
	.align		4
.L_31:
        /*0008*/ 	.byte	0x04, 0x17
        /*000a*/ 	.short	(.L_33 - .L_32)
.L_32:
        /*000c*/ 	.word	0x00000000
        /*0010*/ 	.short	0x0000
        /*0012*/ 	.short	0x0000
        /*0014*/ 	.byte	0x00, 0xf0, 0x01, 0x24


	//----- nvinfo : EIATTR_AT_ENTRY_FRAGMENTS
	.align		4
.L_33:
        /*0018*/ 	.byte	0x04, 0x4f
        /*001a*/ 	.short	(.L_35 - .L_34)


	//   ....[0]....
.L_34:
        /*001c*/ 	.word	0x00000006


	//----- nvinfo : EIATTR_RESERVED_SMEM_USED
	.align		4
.L_35:
        /*0020*/ 	.byte	0x01, 0x41
	.zero		2


	//----- nvinfo : EIATTR_SPARSE_MMA_MASK
	.align		4
        /*0024*/ 	.byte	0x03, 0x50
        /*0026*/ 	.short	0x0000


	//----- nvinfo : EIATTR_TCGEN05_1CTA_USED
	.align		4
        /*0028*/ 	.byte	0x01, 0x51
	.zero		2


	//----- nvinfo : EIATTR_MAXREG_COUNT
	.align		4
        /*002c*/ 	.byte	0x03, 0x1b
        /*002e*/ 	.short	0x00ff


	//----- nvinfo : EIATTR_NUM_BARRIERS
	.align		4
        /*0030*/ 	.byte	0x02, 0x4c
        /*0032*/ 	.byte	0x07
	.zero		1


	//----- nvinfo : EIATTR_EXTERNS
	.align		4
        /*0034*/ 	.byte	0x04, 0x0f
        /*0036*/ 	.short	(.L_37 - .L_36)


	//   ....[0]....
	.align		4
.L_36:
        /*0038*/ 	.word	index@(__assertfail)


	//----- nvinfo : EIATTR_MERCURY_ISA_VERSION
	.align		4
.L_37:
        /*003c*/ 	.byte	0x03, 0x5f
        /*003e*/ 	.short	0x0101


	//----- nvinfo : EIATTR_INT_WARP_WIDE_INSTR_OFFSETS
	.align		4
        /*0040*/ 	.byte	0x04, 0x31
        /*0042*/ 	.short	(.L_39 - .L_38)


	//   ....[0]....
.L_38:
        /*0044*/ 	.word	0x000048c0


	//   ....[1]....
        /*0048*/ 	.word	0x000048e0


	//   ....[2]....
        /*004c*/ 	.word	0x00004910


	//   ....[3]....
        /*0050*/ 	.word	0x00005660


	//   ....[4]....
        /*0054*/ 	.word	0x000056f0


	//   ....[5]....
        /*0058*/ 	.word	0x000057f0


	//   ....[6]....
        /*005c*/ 	.word	0x000058f0


	//----- nvinfo : EIATTR_COOP_GROUP_MASK_REGIDS
	.align		4
.L_39:
        /*0060*/ 	.byte	0x04, 0x29
        /*0062*/ 	.short	(.L_41 - .L_40)


	//   ....[0]....
.L_40:
        /*0064*/ 	.word	0xffffffff


	//   ....[1]....
        /*0068*/ 	.word	0xffffffff


	//   ....[2]....
        /*006c*/ 	.word	0xffffffff


	//   ....[3]....
        /*0070*/ 	.word	0xffffffff


	//   ....[4]....
        /*0074*/ 	.word	0xffffffff


	//   ....[5]....
        /*0078*/ 	.word	0xffffffff


	//   ....[6]....
        /*007c*/ 	.word	0xffffffff


	//   ....[7]....
        /*0080*/ 	.word	0xffffffff


	//   ....[8]....
        /*0084*/ 	.word	0xffffffff


	//   ....[9]....
        /*0088*/ 	.word	0xffffffff


	//   ....[10]....
        /*008c*/ 	.word	0xffffffff


	//   ....[11]....
        /*0090*/ 	.word	0xffffffff


	//----- nvinfo : EIATTR_COOP_GROUP_INSTR_OFFSETS
	.align		4
.L_41:
        /*0094*/ 	.byte	0x04, 0x28
        /*0096*/ 	.short	(.L_43 - .L_42)


	//   ....[0]....
.L_42:
        /*0098*/ 	.word	0x00000090


	//   ....[1]....
        /*009c*/ 	.word	0x00000500


	//   ....[2]....
        /*00a0*/ 	.word	0x00000920


	//   ....[3]....
        /*00a4*/ 	.word	0x00000a80


	//   ....[4]....
        /*00a8*/ 	.word	0x00000b80


	//   ....[5]....
        /*00ac*/ 	.word	0x00000cd0


	//   ....[6]....
        /*00b0*/ 	.word	0x000024d0


	//   ....[7]....
        /*00b4*/ 	.word	0x00003db0


	//   ....[8]....
        /*00b8*/ 	.word	0x00003fc0


	//   ....[9]....
        /*00bc*/ 	.word	0x00003ff0


	//   ....[10]....
        /*00c0*/ 	.word	0x000047a0


	//   ....[11]....
        /*00c4*/ 	.word	0x000049e0


	//----- nvinfo : EIATTR_VRC_CTA_INIT_COUNT
	.align		4
.L_43:
        /*00c8*/ 	.byte	0x02, 0x4a
        /*00ca*/ 	.byte	0x80
	.zero		1


	//----- nvinfo : EIATTR_SYSCALL_OFFSETS
	.align		4
        /*00cc*/ 	.byte	0x04, 0x46
        /*00ce*/ 	.short	(.L_45 - .L_44)


	//   ....[0]....
.L_44:
        /*00d0*/ 	.word	0x00006510


	//   ....[1]....
        /*00d4*/ 	.word	0x00006650


	//   ....[2]....
        /*00d8*/ 	.word	0x00007110


	//   ....[3]....
        /*00dc*/ 	.word	0x00008750


	//----- nvinfo : EIATTR_MBARRIER_INSTR_OFFSETS
	.align		4
.L_45:
        /*00e0*/ 	.byte	0x04, 0x39
        /*00e2*/ 	.short	(.L_47 - .L_46)


	//   ....[0]....
.L_46:
        /*00e4*/ 	.word	0x00000600
        /*00e8*/ 	.word	0x000000ff
        /*00ec*/ 	.word	0x00000000
        /*00f0*/ 	.short	0x0100
        /*00f2*/ 	.byte	0x04
	.zero		1


	//   ....[1]....
        /*00f4*/ 	.word	0x00000610
        /*00f8*/ 	.word	0x000000ff
        /*00fc*/ 	.word	0x000000c0
        /*0100*/ 	.short	0x0100
        /*0102*/ 	.byte	0x04
	.zero		1


	//   ....[2]....
        /*0104*/ 	.word	0x00000620
        /*0108*/ 	.word	0x000000ff
        /*010c*/ 	.word	0x00000008
        /*0110*/ 	.short	0x0100
        /*0112*/ 	.byte	0x04
	.zero		1


	//   ....[3]....
        /*0114*/ 	.word	0x00000630
        /*0118*/ 	.word	0x000000ff
        /*011c*/ 	.word	0x000000c8
        /*0120*/ 	.short	0x0100
        /*0122*/ 	.byte	0x04
	.zero		1


	//   ....[4]....
        /*0124*/ 	.word	0x00000640
        /*0128*/ 	.word	0x000000ff
        /*012c*/ 	.word	0x00000010
        /*0130*/ 	.short	0x0100
        /*0132*/ 	.byte	0x04
	.zero		1


	//   ....[5]....
        /*0134*/ 	.word	0x00000650
        /*0138*/ 	.word	0x000000ff
        /*013c*/ 	.word	0x000000d0
        /*0140*/ 	.short	0x0100
        /*0142*/ 	.byte	0x04
	.zero		1


	//   ....[6]....
        /*0144*/ 	.word	0x00000660
        /*0148*/ 	.word	0x000000ff
        /*014c*/ 	.word	0x00000018
        /*0150*/ 	.short	0x0100
        /*0152*/ 	.byte	0x04
	.zero		1


	//   ....[7]....
        /*0154*/ 	.word	0x00000670
        /*0158*/ 	.word	0x000000ff
        /*015c*/ 	.word	0x000000d8
        /*0160*/ 	.short	0x0100
        /*0162*/ 	.byte	0x04
	.zero		1


	//   ....[8]....
        /*0164*/ 	.word	0x00000680
        /*0168*/ 	.word	0x000000ff
        /*016c*/ 	.word	0x00000020
        /*0170*/ 	.short	0x0100
        /*0172*/ 	.byte	0x04
	.zero		1


	//   ....[9]....
        /*0174*/ 	.word	0x00000690
        /*0178*/ 	.word	0x000000ff
        /*017c*/ 	.word	0x000000e0
        /*0180*/ 	.short	0x0100
        /*0182*/ 	.byte	0x04
	.zero		1


	//   ....[10]....
        /*0184*/ 	.word	0x000006a0
        /*0188*/ 	.word	0x000000ff
        /*018c*/ 	.word	0x00000028
        /*0190*/ 	.short	0x0100
        /*0192*/ 	.byte	0x04
	.zero		1


	//   ....[11]....
        /*0194*/ 	.word	0x000006b0
        /*0198*/ 	.word	0x000000ff
        /*019c*/ 	.word	0x000000e8
        /*01a0*/ 	.short	0x0100
        /*01a2*/ 	.byte	0x04
	.zero		1


	//   ....[12]....
        /*01a4*/ 	.word	0x000006c0
        /*01a8*/ 	.word	0x000000ff
        /*01ac*/ 	.word	0x00000030
        /*01b0*/ 	.short	0x0100
        /*01b2*/ 	.byte	0x04
	.zero		1


	//   ....[13]....
        /*01b4*/ 	.word	0x000006d0
        /*01b8*/ 	.word	0x000000ff
        /*01bc*/ 	.word	0x000000f0
        /*01c0*/ 	.short	0x0100
        /*01c2*/ 	.byte	0x04
	.zero		1


	//   ....[14]....
        /*01c4*/ 	.word	0x000006e0
        /*01c8*/ 	.word	0x000000ff
        /*01cc*/ 	.word	0x00000038
        /*01d0*/ 	.short	0x0100
        /*01d2*/ 	.byte	0x04
	.zero		1


	//   ....[15]....
        /*01d4*/ 	.word	0x000006f0
        /*01d8*/ 	.word	0x000000ff
        /*01dc*/ 	.word	0x000000f8
        /*01e0*/ 	.short	0x0100
        /*01e2*/ 	.byte	0x04
	.zero		1


	//   ....[16]....
        /*01e4*/ 	.word	0x00000700
        /*01e8*/ 	.word	0x000000ff
        /*01ec*/ 	.word	0x00000040
        /*01f0*/ 	.short	0x0100
        /*01f2*/ 	.byte	0x04
	.zero		1


	//   ....[17]....
        /*01f4*/ 	.word	0x00000710
        /*01f8*/ 	.word	0x000000ff
        /*01fc*/ 	.word	0x00000100
        /*0200*/ 	.short	0x0100
        /*0202*/ 	.byte	0x04
	.zero		1


	//   ....[18]....
        /*0204*/ 	.word	0x00000720
        /*0208*/ 	.word	0x000000ff
        /*020c*/ 	.word	0x00000048
        /*0210*/ 	.short	0x0100
        /*0212*/ 	.byte	0x04
	.zero		1


	//   ....[19]....
        /*0214*/ 	.word	0x00000730
        /*0218*/ 	.word	0x000000ff
        /*021c*/ 	.word	0x00000108
        /*0220*/ 	.short	0x0100
        /*0222*/ 	.byte	0x04
	.zero		1


	//   ....[20]....
        /*0224*/ 	.word	0x00000740
        /*0228*/ 	.word	0x000000ff
        /*022c*/ 	.word	0x00000050
        /*0230*/ 	.short	0x0100
        /*0232*/ 	.byte	0x04
	.zero		1


	//   ....[21]....
        /*0234*/ 	.word	0x00000750
        /*0238*/ 	.word	0x000000ff
        /*023c*/ 	.word	0x00000110
        /*0240*/ 	.short	0x0100
        /*0242*/ 	.byte	0x04
	.zero		1


	//   ....[22]....
        /*0244*/ 	.word	0x00000760
        /*0248*/ 	.word	0x000000ff
        /*024c*/ 	.word	0x00000058
        /*0250*/ 	.short	0x0100
        /*0252*/ 	.byte	0x04
	.zero		1


	//   ....[23]....
        /*0254*/ 	.word	0x00000770
        /*0258*/ 	.word	0x000000ff
        /*025c*/ 	.word	0x00000118
        /*0260*/ 	.short	0x0100
        /*0262*/ 	.byte	0x04
	.zero		1


	//   ....[24]....
        /*0264*/ 	.word	0x00000780
        /*0268*/ 	.word	0x000000ff
        /*026c*/ 	.word	0x00000060
        /*0270*/ 	.short	0x0100
        /*0272*/ 	.byte	0x04
	.zero		1


	//   ....[25]....
        /*0274*/ 	.word	0x00000790
        /*0278*/ 	.word	0x000000ff
        /*027c*/ 	.word	0x00000120
        /*0280*/ 	.short	0x0100
        /*0282*/ 	.byte	0x04
	.zero		1


	//   ....[26]....
        /*0284*/ 	.word	0x000007a0
        /*0288*/ 	.word	0x000000ff
        /*028c*/ 	.word	0x00000068
        /*0290*/ 	.short	0x0100
        /*0292*/ 	.byte	0x04
	.zero		1


	//   ....[27]....
        /*0294*/ 	.word	0x000007b0
        /*0298*/ 	.word	0x000000ff
        /*029c*/ 	.word	0x00000128
        /*02a0*/ 	.short	0x0100
        /*02a2*/ 	.byte	0x04
	.zero		1


	//   ....[28]....
        /*02a4*/ 	.word	0x000007c0
        /*02a8*/ 	.word	0x000000ff
        /*02ac*/ 	.word	0x00000070
        /*02b0*/ 	.short	0x0100
        /*02b2*/ 	.byte	0x04
	.zero		1


	//   ....[29]....
        /*02b4*/ 	.word	0x000007d0
        /*02b8*/ 	.word	0x000000ff
        /*02bc*/ 	.word	0x00000130
        /*02c0*/ 	.short	0x0100
        /*02c2*/ 	.byte	0x04
	.zero		1


	//   ....[30]....
        /*02c4*/ 	.word	0x000007e0
        /*02c8*/ 	.word	0x000000ff
        /*02cc*/ 	.word	0x00000078
        /*02d0*/ 	.short	0x0100
        /*02d2*/ 	.byte	0x04
	.zero		1


	//   ....[31]....
        /*02d4*/ 	.word	0x000007f0
        /*02d8*/ 	.word	0x000000ff
        /*02dc*/ 	.word	0x00000138
        /*02e0*/ 	.short	0x0100
        /*02e2*/ 	.byte	0x04
	.zero		1


	//   ....[32]....
        /*02e4*/ 	.word	0x00000800
        /*02e8*/ 	.word	0x000000ff
        /*02ec*/ 	.word	0x00000080
        /*02f0*/ 	.short	0x0100
        /*02f2*/ 	.byte	0x04
	.zero		1


	//   ....[33]....
        /*02f4*/ 	.word	0x00000810
        /*02f8*/ 	.word	0x000000ff
        /*02fc*/ 	.word	0x00000140
        /*0300*/ 	.short	0x0100
        /*0302*/ 	.byte	0x04
	.zero		1


	//   ....[34]....
        /*0304*/ 	.word	0x00000820
        /*0308*/ 	.word	0x000000ff
        /*030c*/ 	.word	0x00000088
        /*0310*/ 	.short	0x0100
        /*0312*/ 	.byte	0x04
	.zero		1


	//   ....[35]....
        /*0314*/ 	.word	0x00000830
        /*0318*/ 	.word	0x000000ff
        /*031c*/ 	.word	0x00000148
        /*0320*/ 	.short	0x0100
        /*0322*/ 	.byte	0x04
	.zero		1


	//   ....[36]....
        /*0324*/ 	.word	0x00000840
        /*0328*/ 	.word	0x000000ff
        /*032c*/ 	.word	0x00000090
        /*0330*/ 	.short	0x0100
        /*0332*/ 	.byte	0x04
	.zero		1


	//   ....[37]....
        /*0334*/ 	.word	0x00000850
        /*0338*/ 	.word	0x000000ff
        /*033c*/ 	.word	0x00000150
        /*0340*/ 	.short	0x0100
        /*0342*/ 	.byte	0x04
	.zero		1


	//   ....[38]....
        /*0344*/ 	.word	0x00000860
        /*0348*/ 	.word	0x000000ff
        /*034c*/ 	.word	0x00000098
        /*0350*/ 	.short	0x0100
        /*0352*/ 	.byte	0x04
	.zero		1


	//   ....[39]....
        /*0354*/ 	.word	0x00000870
        /*0358*/ 	.word	0x000000ff
        /*035c*/ 	.word	0x00000158
        /*0360*/ 	.short	0x0100
        /*0362*/ 	.byte	0x04
	.zero		1


	//   ....[40]....
        /*0364*/ 	.word	0x00000880
        /*0368*/ 	.word	0x000000ff
        /*036c*/ 	.word	0x000000a0
        /*0370*/ 	.short	0x0100
        /*0372*/ 	.byte	0x04
	.zero		1


	//   ....[41]....
        /*0374*/ 	.word	0x00000890
        /*0378*/ 	.word	0x000000ff
        /*037c*/ 	.word	0x00000160
        /*0380*/ 	.short	0x0100
        /*0382*/ 	.byte	0x04
	.zero		1


	//   ....[42]....
        /*0384*/ 	.word	0x000008a0
        /*0388*/ 	.word	0x000000ff
        /*038c*/ 	.word	0x000000a8
        /*0390*/ 	.short	0x0100
        /*0392*/ 	.byte	0x04
	.zero		1


	//   ....[43]....
        /*0394*/ 	.word	0x000008b0
        /*0398*/ 	.word	0x000000ff
        /*039c*/ 	.word	0x00000168
        /*03a0*/ 	.short	0x0100
        /*03a2*/ 	.byte	0x04
	.zero		1


	//   ....[44]....
        /*03a4*/ 	.word	0x000008c0
        /*03a8*/ 	.word	0x000000ff
        /*03ac*/ 	.word	0x000000b0
        /*03b0*/ 	.short	0x0100
        /*03b2*/ 	.byte	0x04
	.zero		1


	//   ....[45]....
        /*03b4*/ 	.word	0x000008d0
        /*03b8*/ 	.word	0x000000ff
        /*03bc*/ 	.word	0x00000170
        /*03c0*/ 	.short	0x0100
        /*03c2*/ 	.byte	0x04
	.zero		1


	//   ....[46]....
        /*03c4*/ 	.word	0x000008e0
        /*03c8*/ 	.word	0x000000ff
        /*03cc*/ 	.word	0x000000b8
        /*03d0*/ 	.short	0x0100
        /*03d2*/ 	.byte	0x04
	.zero		1


	//   ....[47]....
        /*03d4*/ 	.word	0x000008f0
        /*03d8*/ 	.word	0x000000ff
        /*03dc*/ 	.word	0x00000178
        /*03e0*/ 	.short	0x0100
        /*03e2*/ 	.byte	0x04
	.zero		1


	//   ....[48]....
        /*03e4*/ 	.word	0x00000a30
        /*03e8*/ 	.word	0x000000ff
        /*03ec*/ 	.word	0x00000180
        /*03f0*/ 	.short	0x0100
        /*03f2*/ 	.byte	0x04
	.zero		1


	//   ....[49]....
        /*03f4*/ 	.word	0x00000a40
        /*03f8*/ 	.word	0x000000ff
        /*03fc*/ 	.word	0x00000190
        /*0400*/ 	.short	0x0100
        /*0402*/ 	.byte	0x04
	.zero		1


	//   ....[50]....
        /*0404*/ 	.word	0x00000a50
        /*0408*/ 	.word	0x000000ff
        /*040c*/ 	.word	0x00000188
        /*0410*/ 	.short	0x0100
        /*0412*/ 	.byte	0x04
	.zero		1


	//   ....[51]....
        /*0414*/ 	.word	0x00000a60
        /*0418*/ 	.word	0x000000ff
        /*041c*/ 	.word	0x00000198
        /*0420*/ 	.short	0x0100
        /*0422*/ 	.byte	0x04
	.zero		1


	//   ....[52]....
        /*0424*/ 	.word	0x00000b50
        /*0428*/ 	.word	0x000000ff
        /*042c*/ 	.word	0x000001a0
        /*0430*/ 	.short	0x0100
        /*0432*/ 	.byte	0x06
	.zero		1


	//   ....[53]....
        /*0434*/ 	.word	0x00000b60
        /*0438*/ 	.word	0x000000ff
        /*043c*/ 	.word	0x000001a8
        /*0440*/ 	.short	0x0100
        /*0442*/ 	.byte	0x06
	.zero		1


	//   ....[54]....
        /*0444*/ 	.word	0x00000ca0
        /*0448*/ 	.word	0x000000ff
        /*044c*/ 	.word	0x000001b0
        /*0450*/ 	.short	0x0100
        /*0452*/ 	.byte	0x06
	.zero		1


	//   ....[55]....
        /*0454*/ 	.word	0x00000cb0
        /*0458*/ 	.word	0x000000ff
        /*045c*/ 	.word	0x000001b8
        /*0460*/ 	.short	0x0100
        /*0462*/ 	.byte	0x06
	.zero		1


	//   ....[56]....
        /*0464*/ 	.word	0x00000e00
        /*0468*/ 	.word	0x000000ff
        /*046c*/ 	.word	0x000001c0
        /*0470*/ 	.short	0x0100
        /*0472*/ 	.byte	0x04
	.zero		1


	//   ....[57]....
        /*0474*/ 	.word	0x00000e10
        /*0478*/ 	.word	0x000000ff
        /*047c*/ 	.word	0x000001d0
        /*0480*/ 	.short	0x0100
        /*0482*/ 	.byte	0x04
	.zero		1


	//   ....[58]....
        /*0484*/ 	.word	0x00000e20
        /*0488*/ 	.word	0x000000ff
        /*048c*/ 	.word	0x000001c8
        /*0490*/ 	.short	0x0100
        /*0492*/ 	.byte	0x04
	.zero		1


	//   ....[59]....
        /*0494*/ 	.word	0x00000e30
        /*0498*/ 	.word	0x000000ff
        /*049c*/ 	.word	0x000001d8
        /*04a0*/ 	.short	0x0100
        /*04a2*/ 	.byte	0x04
	.zero		1


	//   ....[60]....
        /*04a4*/ 	.word	0x000017b0
        /*04a8*/ 	.word	0x000000ff
        /*04ac*/ 	.word	0x000000c0
        /*04b0*/ 	.short	0x010a
        /*04b2*/ 	.byte	0x04
	.zero		1


	//   ....[61]....
        /*04b4*/ 	.word	0x00001ac0
        /*04b8*/ 	.word	0x000000ff
        /*04bc*/ 	.word	0x000000c0
        /*04c0*/ 	.short	0x010a
        /*04c2*/ 	.byte	0x09
	.zero		1


	//   ....[62]....
        /*04c4*/ 	.word	0x00001c30
        /*04c8*/ 	.word	0x000000ff
        /*04cc*/ 	.word	0x000000c0
        /*04d0*/ 	.short	0x010a
        /*04d2*/ 	.byte	0x08
	.zero		1


	//   ....[63]....
        /*04d4*/ 	.word	0x00001e40
        /*04d8*/ 	.word	0x000000ff
        /*04dc*/ 	.word	0x000001a8
        /*04e0*/ 	.short	0x0101
        /*04e2*/ 	.byte	0x24
	.zero		1


	//   ....[64]....
        /*04e4*/ 	.word	0x00001e70
        /*04e8*/ 	.word	0x000000ff
        /*04ec*/ 	.word	0x000000c0
        /*04f0*/ 	.short	0x010a
        /*04f2*/ 	.byte	0x04
	.zero		1


	//   ....[65]....
        /*04f4*/ 	.word	0x00002150
        /*04f8*/ 	.word	0x000000ff
        /*04fc*/ 	.word	0x000000c0
        /*0500*/ 	.short	0x010a
        /*0502*/ 	.byte	0x09
	.zero		1


	//   ....[66]....
        /*0504*/ 	.word	0x000022c0
        /*0508*/ 	.word	0x000000ff
        /*050c*/ 	.word	0x000000c0
        /*0510*/ 	.short	0x010a
        /*0512*/ 	.byte	0x08
	.zero		1


	//   ....[67]....
        /*0514*/ 	.word	0x000024e0
        /*0518*/ 	.word	0x000000ff
        /*051c*/ 	.word	0x000001b0
        /*0520*/ 	.short	0x010a
        /*0522*/ 	.byte	0x24
	.zero		1


	//   ....[68]....
        /*0524*/ 	.word	0x000025a0
        /*0528*/ 	.word	0x000000ff
        /*052c*/ 	.word	0x00000000
        /*0530*/ 	.short	0x0101
        /*0532*/ 	.byte	0x04
	.zero		1


	//   ....[69]....
        /*0534*/ 	.word	0x00002ba0
        /*0538*/ 	.word	0x000000ff
        /*053c*/ 	.word	0x00000000
        /*0540*/ 	.short	0x010a
        /*0542*/ 	.byte	0x04
	.zero		1


	//   ....[70]....
        /*0544*/ 	.word	0x00002c40
        /*0548*/ 	.word	0x000000ff
        /*054c*/ 	.word	0x00000000
        /*0550*/ 	.short	0x010a
        /*0552*/ 	.byte	0x05
	.zero		1


	//   ....[71]....
        /*0554*/ 	.word	0x00002ce0
        /*0558*/ 	.word	0x000000ff
        /*055c*/ 	.word	0x00000000
        /*0560*/ 	.short	0x010a
        /*0562*/ 	.byte	0x05
	.zero		1


	//   ....[72]....
        /*0564*/ 	.word	0x00002d80
        /*0568*/ 	.word	0x000000ff
        /*056c*/ 	.word	0x00000000
        /*0570*/ 	.short	0x010a
        /*0572*/ 	.byte	0x05
	.zero		1


	//   ....[73]....
        /*0574*/ 	.word	0x00002e20
        /*0578*/ 	.word	0x000000ff
        /*057c*/ 	.word	0x00000000
        /*0580*/ 	.short	0x010a
        /*0582*/ 	.byte	0x05
	.zero		1


	//   ....[74]....
        /*0584*/ 	.word	0x00002ec0
        /*0588*/ 	.word	0x000000ff
        /*058c*/ 	.word	0x00000000
        /*0590*/ 	.short	0x010a
        /*0592*/ 	.byte	0x05
	.zero		1


	//   ....[75]....
        /*0594*/ 	.word	0x00002f60
        /*0598*/ 	.word	0x000000ff
        /*059c*/ 	.word	0x00000000
        /*05a0*/ 	.short	0x010a
        /*05a2*/ 	.byte	0x05
	.zero		1


	//   ....[76]....
        /*05a4*/ 	.word	0x00003000
        /*05a8*/ 	.word	0x000000ff
        /*05ac*/ 	.word	0x00000000
        /*05b0*/ 	.short	0x010a
        /*05b2*/ 	.byte	0x05
	.zero		1


	//   ....[77]....
        /*05b4*/ 	.word	0x000030a0
        /*05b8*/ 	.word	0x000000ff
        /*05bc*/ 	.word	0x00000000
        /*05c0*/ 	.short	0x010a
        /*05c2*/ 	.byte	0x05
	.zero		1


	//   ....[78]....
        /*05c4*/ 	.word	0x00003140
        /*05c8*/ 	.word	0x000000ff
        /*05cc*/ 	.word	0x00000000
        /*05d0*/ 	.short	0x010a
        /*05d2*/ 	.byte	0x05
	.zero		1


	//   ....[79]....
        /*05d4*/ 	.word	0x000031e0
        /*05d8*/ 	.word	0x000000ff
        /*05dc*/ 	.word	0x00000000
        /*05e0*/ 	.short	0x010a
        /*05e2*/ 	.byte	0x05
	.zero		1


	//   ....[80]....
        /*05e4*/ 	.word	0x00003280
        /*05e8*/ 	.word	0x000000ff
        /*05ec*/ 	.word	0x00000000
        /*05f0*/ 	.short	0x010a
        /*05f2*/ 	.byte	0x05
	.zero		1


	//   ....[81]....
        /*05f4*/ 	.word	0x00003320
        /*05f8*/ 	.word	0x000000ff
        /*05fc*/ 	.word	0x00000000
        /*0600*/ 	.short	0x010a
        /*0602*/ 	.byte	0x05
	.zero		1


	//   ....[82]....
        /*0604*/ 	.word	0x000033c0
        /*0608*/ 	.word	0x000000ff
        /*060c*/ 	.word	0x00000000
        /*0610*/ 	.short	0x010a
        /*0612*/ 	.byte	0x05
	.zero		1


	//   ....[83]....
        /*0614*/ 	.word	0x00003460
        /*0618*/ 	.word	0x000000ff
        /*061c*/ 	.word	0x00000000
        /*0620*/ 	.short	0x010a
        /*0622*/ 	.byte	0x05
	.zero		1


	//   ....[84]....
        /*0624*/ 	.word	0x00003500
        /*0628*/ 	.word	0x000000ff
        /*062c*/ 	.word	0x00000000
        /*0630*/ 	.short	0x010a
        /*0632*/ 	.byte	0x05
	.zero		1


	//   ....[85]....
        /*0634*/ 	.word	0x000035a0
        /*0638*/ 	.word	0x000000ff
        /*063c*/ 	.word	0x00000000
        /*0640*/ 	.short	0x010a
        /*0642*/ 	.byte	0x05
	.zero		1


	//   ....[86]....
        /*0644*/ 	.word	0x00003640
        /*0648*/ 	.word	0x000000ff
        /*064c*/ 	.word	0x00000000
        /*0650*/ 	.short	0x010a
        /*0652*/ 	.byte	0x05
	.zero		1


	//   ....[87]....
        /*0654*/ 	.word	0x000036e0
        /*0658*/ 	.word	0x000000ff
        /*065c*/ 	.word	0x00000000
        /*0660*/ 	.short	0x010a
        /*0662*/ 	.byte	0x05
	.zero		1


	//   ....[88]....
        /*0664*/ 	.word	0x00003780
        /*0668*/ 	.word	0x000000ff
        /*066c*/ 	.word	0x00000000
        /*0670*/ 	.short	0x010a
        /*0672*/ 	.byte	0x05
	.zero		1


	//   ....[89]....
        /*0674*/ 	.word	0x00003820
        /*0678*/ 	.word	0x000000ff
        /*067c*/ 	.word	0x00000000
        /*0680*/ 	.short	0x010a
        /*0682*/ 	.byte	0x05
	.zero		1


	//   ....[90]....
        /*0684*/ 	.word	0x000038c0
        /*0688*/ 	.word	0x000000ff
        /*068c*/ 	.word	0x00000000
        /*0690*/ 	.short	0x010a
        /*0692*/ 	.byte	0x05
	.zero		1


	//   ....[91]....
        /*0694*/ 	.word	0x00003960
        /*0698*/ 	.word	0x000000ff
        /*069c*/ 	.word	0x00000000
        /*06a0*/ 	.short	0x010a
        /*06a2*/ 	.byte	0x05
	.zero		1


	//   ....[92]....
        /*06a4*/ 	.word	0x00003a10
        /*06a8*/ 	.word	0x00000000
        /*06ac*/ 	.word	0x00000000
        /*06b0*/ 	.short	0x010a
        /*06b2*/ 	.byte	0xff
	.zero		1


	//   ....[93]....
        /*06b4*/ 	.word	0x00003b60
        /*06b8*/ 	.word	0x000000ff
        /*06bc*/ 	.word	0x000001b8
        /*06c0*/ 	.short	0x010a
        /*06c2*/ 	.byte	0x04
	.zero		1


	//   ....[94]....
        /*06c4*/ 	.word	0x00003c00
        /*06c8*/ 	.word	0x000000ff
        /*06cc*/ 	.word	0x000001b0
        /*06d0*/ 	.short	0x010a
        /*06d2*/ 	.byte	0x04
	.zero		1


	//   ....[95]....
        /*06d4*/ 	.word	0x00003ca0
        /*06d8*/ 	.word	0x000000ff
        /*06dc*/ 	.word	0x00000000
        /*06e0*/ 	.short	0x0101
        /*06e2*/ 	.byte	0x05
	.zero		1


	//   ....[96]....
        /*06e4*/ 	.word	0x00003ce0
        /*06e8*/ 	.word	0x000000ff
        /*06ec*/ 	.word	0x000001b8
        /*06f0*/ 	.short	0x0106
        /*06f2*/ 	.byte	0x04
	.zero		1


	//   ....[97]....
        /*06f4*/ 	.word	0x00003d20
        /*06f8*/ 	.word	0x00000000
        /*06fc*/ 	.word	0x000001b8
        /*0700*/ 	.short	0x010a
        /*0702*/ 	.byte	0xff
	.zero		1


	//   ....[98]....
        /*0704*/ 	.word	0x00004230
        /*0708*/ 	.word	0x000000ff
        /*070c*/ 	.word	0x000001b0
        /*0710*/ 	.short	0x010a
        /*0712*/ 	.byte	0x0e
	.zero		1


	//   ....[99]....
        /*0714*/ 	.word	0x000042e0
        /*0718*/ 	.word	0x000000ff
        /*071c*/ 	.word	0x00000000
        /*0720*/ 	.short	0x0101
        /*0722*/ 	.byte	0x13
	.zero		1


	//   ....[100]....
        /*0724*/ 	.word	0x000042f0
        /*0728*/ 	.word	0x000000ff
        /*072c*/ 	.word	0x000001d0
        /*0730*/ 	.short	0x010a
        /*0732*/ 	.byte	0x12
	.zero		1


	//   ....[101]....
        /*0734*/ 	.word	0x00004380
        /*0738*/ 	.word	0x000000ff
        /*073c*/ 	.word	0x00000000
        /*0740*/ 	.short	0x010a
        /*0742*/ 	.byte	0x04
	.zero		1


	//   ....[102]....
        /*0744*/ 	.word	0x000043f0
        /*0748*/ 	.word	0x000000ff
        /*074c*/ 	.word	0x00000000
        /*0750*/ 	.short	0x010a
        /*0752*/ 	.byte	0x05
	.zero		1


	//   ....[103]....
        /*0754*/ 	.word	0x00004510
        /*0758*/ 	.word	0x000000ff
        /*075c*/ 	.word	0x00000000
        /*0760*/ 	.short	0x010a
        /*0762*/ 	.byte	0x04
	.zero		1


	//   ....[104]....
        /*0764*/ 	.word	0x000046f0
        /*0768*/ 	.word	0x000000ff
        /*076c*/ 	.word	0x00000000
        /*0770*/ 	.short	0x010a
        /*0772*/ 	.byte	0x04
	.zero		1


	//   ....[105]....
        /*0774*/ 	.word	0x00004780
        /*0778*/ 	.word	0x000000ff
        /*077c*/ 	.word	0x00000000
        /*0780*/ 	.short	0x010a
        /*0782*/ 	.byte	0x04
	.zero		1


	//   ....[106]....
        /*0784*/ 	.word	0x00004d10
        /*0788*/ 	.word	0x000000ff
        /*078c*/ 	.word	0x000001b0
        /*0790*/ 	.short	0x010a
        /*0792*/ 	.byte	0x16
	.zero		1


	//   ....[107]....
        /*0794*/ 	.word	0x00004db0
        /*0798*/ 	.word	0x000000ff
        /*079c*/ 	.word	0x00000000
        /*07a0*/ 	.short	0x0101
        /*07a2*/ 	.byte	0x2d
	.zero		1


	//   ....[108]....
        /*07a4*/ 	.word	0x00005300
        /*07a8*/ 	.word	0x000000ff
        /*07ac*/ 	.word	0x000001a8
        /*07b0*/ 	.short	0x010a
        /*07b2*/ 	.byte	0x16
	.zero		1


	//   ....[109]....
        /*07b4*/ 	.word	0x000054a0
        /*07b8*/ 	.word	0x000000ff
        /*07bc*/ 	.word	0x00000190
        /*07c0*/ 	.short	0x010a
        /*07c2*/ 	.byte	0x16
	.zero		1


	//   ....[110]....
        /*07c4*/ 	.word	0x00005790
        /*07c8*/ 	.word	0x000000ff
        /*07cc*/ 	.word	0x00000180
        /*07d0*/ 	.short	0x010b
        /*07d2*/ 	.byte	0x16
	.zero		1


	//   ....[111]....
        /*07d4*/ 	.word	0x000057a0
        /*07d8*/ 	.word	0x000000ff
        /*07dc*/ 	.word	0x00000000
        /*07e0*/ 	.short	0x0101
        /*07e2*/ 	.byte	0x2f
	.zero		1


	//   ....[112]....
        /*07e4*/ 	.word	0x000057b0
        /*07e8*/ 	.word	0x000000ff
        /*07ec*/ 	.word	0x00000198
        /*07f0*/ 	.short	0x010a
        /*07f2*/ 	.byte	0x16
	.zero		1


	//   ....[113]....
        /*07f4*/ 	.word	0x00005960
        /*07f8*/ 	.word	0x000000ff
        /*07fc*/ 	.word	0x00000188
        /*0800*/ 	.short	0x010b
        /*0802*/ 	.byte	0x16
	.zero		1


	//   ....[114]....
        /*0804*/ 	.word	0x00005970
        /*0808*/ 	.word	0x000000ff
        /*080c*/ 	.word	0x00000000
        /*0810*/ 	.short	0x0101
        /*0812*/ 	.byte	0x2e
	.zero		1


	//   ....[115]....
        /*0814*/ 	.word	0x000059a0
        /*0818*/ 	.word	0x000000ff
        /*081c*/ 	.word	0x00000190
        /*0820*/ 	.short	0x010a
        /*0822*/ 	.byte	0x16
	.zero		1


	//   ....[116]....
        /*0824*/ 	.word	0x000059e0
        /*0828*/ 	.word	0x00000000
        /*082c*/ 	.word	0x00000198
        /*0830*/ 	.short	0x010a
        /*0832*/ 	.byte	0xff
	.zero		1


	//   ....[117]....
        /*0834*/ 	.word	0x00005db0
        /*0838*/ 	.word	0x000000ff
        /*083c*/ 	.word	0x000001b0
        /*0840*/ 	.short	0x010a
        /*0842*/ 	.byte	0x31
	.zero		1


	//   ....[118]....
        /*0844*/ 	.word	0x00005e80
        /*0848*/ 	.word	0x000000ff
        /*084c*/ 	.word	0x00000000
        /*0850*/ 	.short	0x0101
        /*0852*/ 	.byte	0x04
	.zero		1


	//   ....[119]....
        /*0854*/ 	.word	0x00006b00
        /*0858*/ 	.word	0x00000000
        /*085c*/ 	.word	0x00000180
        /*0860*/ 	.short	0x010a
        /*0862*/ 	.byte	0xff
	.zero		1


	//   ....[120]....
        /*0864*/ 	.word	0x00006bb0
        /*0868*/ 	.word	0x000000c5
        /*086c*/ 	.word	0x000001c0
        /*0870*/ 	.short	0x010a
        /*0872*/ 	.byte	0xff
	.zero		1


	//   ....[121]....
        /*0874*/ 	.word	0x00006e30
        /*0878*/ 	.word	0x00000000
        /*087c*/ 	.word	0x00000180
        /*0880*/ 	.short	0x010a
        /*0882*/ 	.byte	0xff
	.zero		1


	//   ....[122]....
        /*0884*/ 	.word	0x00006f80
        /*0888*/ 	.word	0x00000002
        /*088c*/ 	.word	0x00000000
        /*0890*/ 	.short	0x0101
        /*0892*/ 	.byte	0xff
	.zero		1


	//   ....[123]....
        /*0894*/ 	.word	0x00006fe0
        /*0898*/ 	.word	0x000000c5
        /*089c*/ 	.word	0x000001c0
        /*08a0*/ 	.short	0x010a
        /*08a2*/ 	.byte	0xff
	.zero		1


	//   ....[124]....
        /*08a4*/ 	.word	0x000083c0
        /*08a8*/ 	.word	0x000000cf
        /*08ac*/ 	.word	0x00000180
        /*08b0*/ 	.short	0x010a
        /*08b2*/ 	.byte	0xff
	.zero		1


	//   ....[125]....
        /*08b4*/ 	.word	0x000084a0
        /*08b8*/ 	.word	0x000000cf
        /*08bc*/ 	.word	0x00000180
        /*08c0*/ 	.short	0x010a
        /*08c2*/ 	.byte	0xff
	.zero		1


	//   ....[126]....
        /*08c4*/ 	.word	0x000085d0
        /*08c8*/ 	.word	0x00000000
        /*08cc*/ 	.word	0x00000000
        /*08d0*/ 	.short	0x0101
        /*08d2*/ 	.byte	0xff
	.zero		1


	//   ....[127]....
        /*08d4*/ 	.word	0x00008bf0
        /*08d8*/ 	.word	0x000000ff
        /*08dc*/ 	.word	0x00000000
        /*08e0*/ 	.short	0x0101
        /*08e2*/ 	.byte	0x04
	.zero		1


	//   ....[128]....
        /*08e4*/ 	.word	0x00009aa0
        /*08e8*/ 	.word	0x00000000
        /*08ec*/ 	.word	0x000000c0
        /*08f0*/ 	.short	0x010a
        /*08f2*/ 	.byte	0xff
	.zero		1


	//   ....[129]....
        /*08f4*/ 	.word	0x00009b00
        /*08f8*/ 	.word	0x00000000
        /*08fc*/ 	.word	0x000000c0
        /*0900*/ 	.short	0x010a
        /*0902*/ 	.byte	0xff
	.zero		1


	//   ....[130]....
        /*0904*/ 	.word	0x00009b60
        /*0908*/ 	.word	0x00000000
        /*090c*/ 	.word	0x000001b0
        /*0910*/ 	.short	0x010a
        /*0912*/ 	.byte	0xff
	.zero		1


	//   ....[131]....
        /*0914*/ 	.word	0x00009bc0
        /*0918*/ 	.word	0x00000000
        /*091c*/ 	.word	0x00000000
        /*0920*/ 	.short	0x010a
        /*0922*/ 	.byte	0xff
	.zero		1


	//   ....[132]....
        /*0924*/ 	.word	0x00009c20
        /*0928*/ 	.word	0x00000000
        /*092c*/ 	.word	0x00000000
        /*0930*/ 	.short	0x010a
        /*0932*/ 	.byte	0xff
	.zero		1


	//   ....[133]....
        /*0934*/ 	.word	0x00009c80
        /*0938*/ 	.word	0x00000000
        /*093c*/ 	.word	0x00000000
        /*0940*/ 	.short	0x010a
        /*0942*/ 	.byte	0xff
	.zero		1


	//   ....[134]....
        /*0944*/ 	.word	0x00009ce0
        /*0948*/ 	.word	0x00000000
        /*094c*/ 	.word	0x00000000
        /*0950*/ 	.short	0x010a
        /*0952*/ 	.byte	0xff
	.zero		1


	//   ....[135]....
        /*0954*/ 	.word	0x00009d40
        /*0958*/ 	.word	0x00000000
        /*095c*/ 	.word	0x00000000
        /*0960*/ 	.short	0x010a
        /*0962*/ 	.byte	0xff
	.zero		1


	//   ....[136]....
        /*0964*/ 	.word	0x00009da0
        /*0968*/ 	.word	0x00000000
        /*096c*/ 	.word	0x00000000
        /*0970*/ 	.short	0x010a
        /*0972*/ 	.byte	0xff
	.zero		1


	//   ....[137]....
        /*0974*/ 	.word	0x00009e00
        /*0978*/ 	.word	0x00000000
        /*097c*/ 	.word	0x00000000
        /*0980*/ 	.short	0x010a
        /*0982*/ 	.byte	0xff
	.zero		1


	//   ....[138]....
        /*0984*/ 	.word	0x00009e60
        /*0988*/ 	.word	0x00000000
        /*098c*/ 	.word	0x00000000
        /*0990*/ 	.short	0x010a
        /*0992*/ 	.byte	0xff
	.zero		1


	//   ....[139]....
        /*0994*/ 	.word	0x00009ec0
        /*0998*/ 	.word	0x00000000
        /*099c*/ 	.word	0x00000000
        /*09a0*/ 	.short	0x010a
        /*09a2*/ 	.byte	0xff
	.zero		1


	//   ....[140]....
        /*09a4*/ 	.word	0x00009f20
        /*09a8*/ 	.word	0x00000000
        /*09ac*/ 	.word	0x00000000
        /*09b0*/ 	.short	0x010a
        /*09b2*/ 	.byte	0xff
	.zero		1


	//   ....[141]....
        /*09b4*/ 	.word	0x00009f80
        /*09b8*/ 	.word	0x00000000
        /*09bc*/ 	.word	0x00000000
        /*09c0*/ 	.short	0x010a
        /*09c2*/ 	.byte	0xff
	.zero		1


	//   ....[142]....
        /*09c4*/ 	.word	0x00009fe0
        /*09c8*/ 	.word	0x00000000
        /*09cc*/ 	.word	0x00000000
        /*09d0*/ 	.short	0x010a
        /*09d2*/ 	.byte	0xff
	.zero		1


	//   ....[143]....
        /*09d4*/ 	.word	0x0000a040
        /*09d8*/ 	.word	0x00000000
        /*09dc*/ 	.word	0x00000000
        /*09e0*/ 	.short	0x010a
        /*09e2*/ 	.byte	0xff
	.zero		1


	//   ....[144]....
        /*09e4*/ 	.word	0x0000a0a0
        /*09e8*/ 	.word	0x00000000
        /*09ec*/ 	.word	0x00000000
        /*09f0*/ 	.short	0x010a
        /*09f2*/ 	.byte	0xff
	.zero		1


	//   ....[145]....
        /*09f4*/ 	.word	0x0000a100
        /*09f8*/ 	.word	0x00000000
        /*09fc*/ 	.word	0x00000000
        /*0a00*/ 	.short	0x010a
        /*0a02*/ 	.byte	0xff
	.zero		1


	//   ....[146]....
        /*0a04*/ 	.word	0x0000a160
        /*0a08*/ 	.word	0x00000000
        /*0a0c*/ 	.word	0x00000000
        /*0a10*/ 	.short	0x010a
        /*0a12*/ 	.byte	0xff
	.zero		1


	//   ....[147]....
        /*0a14*/ 	.word	0x0000a1c0
        /*0a18*/ 	.word	0x00000000
        /*0a1c*/ 	.word	0x00000000
        /*0a20*/ 	.short	0x010a
        /*0a22*/ 	.byte	0xff
	.zero		1


	//   ....[148]....
        /*0a24*/ 	.word	0x0000a220
        /*0a28*/ 	.word	0x00000000
        /*0a2c*/ 	.word	0x00000000
        /*0a30*/ 	.short	0x010a
        /*0a32*/ 	.byte	0xff
	.zero		1


	//   ....[149]....
        /*0a34*/ 	.word	0x0000a280
        /*0a38*/ 	.word	0x00000000
        /*0a3c*/ 	.word	0x00000000
        /*0a40*/ 	.short	0x010a
        /*0a42*/ 	.byte	0xff
	.zero		1


	//   ....[150]....
        /*0a44*/ 	.word	0x0000a2e0
        /*0a48*/ 	.word	0x00000000
        /*0a4c*/ 	.word	0x00000000
        /*0a50*/ 	.short	0x010a
        /*0a52*/ 	.byte	0xff
	.zero		1


	//   ....[151]....
        /*0a54*/ 	.word	0x0000a340
        /*0a58*/ 	.word	0x00000000
        /*0a5c*/ 	.word	0x00000000
        /*0a60*/ 	.short	0x010a
        /*0a62*/ 	.byte	0xff
	.zero		1


	//   ....[152]....
        /*0a64*/ 	.word	0x0000a3a0
        /*0a68*/ 	.word	0x00000000
        /*0a6c*/ 	.word	0x00000000
        /*0a70*/ 	.short	0x010a
        /*0a72*/ 	.byte	0xff
	.zero		1


	//   ....[153]....
        /*0a74*/ 	.word	0x0000a400
        /*0a78*/ 	.word	0x00000000
        /*0a7c*/ 	.word	0x00000000
        /*0a80*/ 	.short	0x010a
        /*0a82*/ 	.byte	0xff
	.zero		1


	//   ....[154]....
        /*0a84*/ 	.word	0x0000a460
        /*0a88*/ 	.word	0x00000004
        /*0a8c*/ 	.word	0x000001b8
        /*0a90*/ 	.short	0x010a
        /*0a92*/ 	.byte	0xff
	.zero		1


	//   ....[155]....
        /*0a94*/ 	.word	0x0000a4c0
        /*0a98*/ 	.word	0x00000004
        /*0a9c*/ 	.word	0x000001b0
        /*0aa0*/ 	.short	0x010a
        /*0aa2*/ 	.byte	0xff
	.zero		1


	//   ....[156]....
        /*0aa4*/ 	.word	0x0000a520
        /*0aa8*/ 	.word	0x00000000
        /*0aac*/ 	.word	0x000001b0
        /*0ab0*/ 	.short	0x010a
        /*0ab2*/ 	.byte	0xff
	.zero		1


	//   ....[157]....
        /*0ab4*/ 	.word	0x0000a580
        /*0ab8*/ 	.word	0x00000005
        /*0abc*/ 	.word	0x000001d0
        /*0ac0*/ 	.short	0x010a
        /*0ac2*/ 	.byte	0xff
	.zero		1


	//   ....[158]....
        /*0ac4*/ 	.word	0x0000a5e0
        /*0ac8*/ 	.word	0x00000000
        /*0acc*/ 	.word	0x00000000
        /*0ad0*/ 	.short	0x010a
        /*0ad2*/ 	.byte	0xff
	.zero		1


	//   ....[159]....
        /*0ad4*/ 	.word	0x0000a640
        /*0ad8*/ 	.word	0x00000000
        /*0adc*/ 	.word	0x00000000
        /*0ae0*/ 	.short	0x010a
        /*0ae2*/ 	.byte	0xff
	.zero		1


	//   ....[160]....
        /*0ae4*/ 	.word	0x0000a6a0
        /*0ae8*/ 	.word	0x00000000
        /*0aec*/ 	.word	0x00000000
        /*0af0*/ 	.short	0x010a
        /*0af2*/ 	.byte	0xff
	.zero		1


	//   ....[161]....
        /*0af4*/ 	.word	0x0000a700
        /*0af8*/ 	.word	0x00000000
        /*0afc*/ 	.word	0x000001b0
        /*0b00*/ 	.short	0x010a
        /*0b02*/ 	.byte	0xff
	.zero		1


	//   ....[162]....
        /*0b04*/ 	.word	0x0000a760
        /*0b08*/ 	.word	0x00000000
        /*0b0c*/ 	.word	0x000001a8
        /*0b10*/ 	.short	0x010a
        /*0b12*/ 	.byte	0xff
	.zero		1


	//   ....[163]....
        /*0b14*/ 	.word	0x0000a7c0
        /*0b18*/ 	.word	0x00000002
        /*0b1c*/ 	.word	0x00000190
        /*0b20*/ 	.short	0x010a
        /*0b22*/ 	.byte	0xff
	.zero		1


	//   ....[164]....
        /*0b24*/ 	.word	0x0000a820
        /*0b28*/ 	.word	0x00000000
        /*0b2c*/ 	.word	0x00000198
        /*0b30*/ 	.short	0x010a
        /*0b32*/ 	.byte	0xff
	.zero		1


	//   ....[165]....
        /*0b34*/ 	.word	0x0000a880
        /*0b38*/ 	.word	0x00000000
        /*0b3c*/ 	.word	0x00000190
        /*0b40*/ 	.short	0x010a
        /*0b42*/ 	.byte	0xff
	.zero		1


	//   ....[166]....
        /*0b44*/ 	.word	0x0000a8e0
        /*0b48*/ 	.word	0x00000000
        /*0b4c*/ 	.word	0x000001b0
        /*0b50*/ 	.short	0x010a
        /*0b52*/ 	.byte	0xff
	.zero		1


	//   ....[167]....
        /*0b54*/ 	.word	0x0000a930
        /*0b58*/ 	.word	0x00000000
        /*0b5c*/ 	.word	0x00000180
        /*0b60*/ 	.short	0x010a
        /*0b62*/ 	.byte	0xff
	.zero		1


	//   ....[168]....
        /*0b64*/ 	.word	0x0000a980
        /*0b68*/ 	.word	0x000000c5
        /*0b6c*/ 	.word	0x000001c0
        /*0b70*/ 	.short	0x010a
        /*0b72*/ 	.byte	0xff
	.zero		1


	//   ....[169]....
        /*0b74*/ 	.word	0x0000a9d0
        /*0b78*/ 	.word	0x000000cf
        /*0b7c*/ 	.word	0x00000180
        /*0b80*/ 	.short	0x010a
        /*0b82*/ 	.byte	0xff
	.zero		1


	//----- nvinfo : EIATTR_NUM_MBARRIERS
	.align		4
.L_47:
        /*0b84*/ 	.byte	0x03, 0x38
        /*0b86*/ 	.short	0x003c


	//----- nvinfo : EIATTR_EXIT_INSTR_OFFSETS
	.align		4
        /*0b88*/ 	.byte	0x04, 0x1c
        /*0b8a*/ 	.short	(.L_49 - .L_48)


	//   ....[0]....
.L_48:
        /*0b8c*/ 	.word	0x00003a40


	//   ....[1]....
        /*0b90*/ 	.word	0x00003cf0


	//   ....[2]....
        /*0b94*/ 	.word	0x00003d50


	//   ....[3]....
        /*0b98*/ 	.word	0x000049f0


	//   ....[4]....
        /*0b9c*/ 	.word	0x00005a10


	//   ....[5]....
        /*0ba0*/ 	.word	0x00005a50


	//   ....[6]....
        /*0ba4*/ 	.word	0x00009a80


	//----- nvinfo : EIATTR_MAX_THREADS
	.align		4
.L_49:
        /*0ba8*/ 	.byte	0x04, 0x05
        /*0baa*/ 	.short	(.L_51 - .L_50)
.L_50:
        /*0bac*/ 	.word	0x00000100
        /*0bb0*/ 	.word	0x00000001
        /*0bb4*/ 	.word	0x00000001


	//----- nvinfo : EIATTR_CRS_STACK_SIZE
	.align		4
.L_51:
        /*0bb8*/ 	.byte	0x04, 0x1e
        /*0bba*/ 	.short	(.L_53 - .L_52)
.L_52:
        /*0bbc*/ 	.word	0x00000000


	//----- nvinfo : EIATTR_CBANK_PARAM_SIZE
	.align		4
.L_53:
        /*0bc0*/ 	.byte	0x03, 0x19
        /*0bc2*/ 	.short	0x0900


	//----- nvinfo : EIATTR_PARAM_CBANK
	.align		4
        /*0bc4*/ 	.byte	0x04, 0x0a
        /*0bc6*/ 	.short	(.L_55 - .L_54)
	.align		4
.L_54:
        /*0bc8*/ 	.word	index@(.nv.constant0._ZN7cutlass13device_kernelINS_4conv6kernel13ConvUniversalINS1_16ConvProblemShapeILNS1_8OperatorE0ELi3EEENS1_10collective14CollectiveConvINS1_47MainloopSm100TmaUmmaWarpSpecializedImplicitGemmILS5_0ELi24ELi3ELi1ELi2EN4cute5tupleIJNSA_1CILi1EEESD_SD_EEEEENSB_IJNSC_ILi128EEESG_NSB_IJNSC_ILi32EEEEEEEEENS_12float_e4m3_tESK_NSA_8TiledMMAINSA_8MMA_AtomIJNSA_10MMA_TraitsINSA_19SM100_MMA_F8F6F4_SSEJSK_SK_fSG_SG_NSA_17integral_constantINSA_4UMMA5MajorELSR_0EEESS_NSP_INSQ_7ScaleInELST_0EEESU_EEEEEENSA_6LayoutISE_NSB_IJNSC_ILi0EEESY_SY_EEEEENSB_IJNSA_10UnderscoreES11_S11_EEEEENS7_6detail27Sm100ImplicitGemmTileTraitsINSA_20SM90_TMA_LOAD_IM2COLENSA_14ComposedLayoutINSA_7SwizzleILi1ELi4ELi3EEENSA_18smem_ptr_flag_bitsILi8EEENSX_INSB_IJNSC_ILi8EEESH_EEENSB_IJSH_SD_EEEEEEEvEENS15_INSA_13SM90_TMA_LOADES1G_vEEEENS_8epilogue10collective18CollectiveEpilogueINS1L_23Sm100TmaWarpSpecializedILi2ELi2ELi64ELb0ELb0EEEJSJ_NSB_IJNSX_ISG_SD_EENSX_INSC_ILi64EEESD_EEEEESK_NSB_IJNSB_IJllllEEESD_SY_EEESK_S1V_NS1L_6fusion15FusionCallbacksIS1P_NS1W_17LinearCombinationISK_fSK_fLNS_15FloatRoundStyleE2EEESJ_S1T_JEEENSA_5SM1004TMEM4LOAD26SM100_TMEM_LOAD_32dp32b64xES16_NS17_INS18_ILi2ELi4ELi3EEES1B_NSX_INSB_IJS1C_S1R_EEENSB_IJS1R_SD_EEEEEEENSA_39AutoVectorizingCopyWithAssumedAlignmentILi128EEENSA_21SM90_TMA_STORE_IM2COLES2A_S2C_S2C_EEEvvEEEEvNT_6ParamsE)
        /*0bcc*/ 	.short	0x0380
        /*0bce*/ 	.short	0x0900


	//----- nvinfo : EIATTR_SW_WAR
	.align		4
.L_55:
        /*0bd0*/ 	.byte	0x04, 0x36
        /*0bd2*/ 	.short	(.L_57 - .L_56)
.L_56:
        /*0bd4*/ 	.word	0x00000008
.L_57:


//--------------------- .nv.callgraph             --------------------------
	.section	.nv.callgraph,"",@"SHT_CUDA_CALLGRAPH"
	.align	4
	.sectionentsize	8
	.align		4
        /*0000*/ 	.word	0x00000000
	.align		4
        /*0004*/ 	.word	0xffffffff
	.align		4
        /*0008*/ 	.word	index@(_ZN7cutlass13device_kernelINS_4conv6kernel13ConvUniversalINS1_16ConvProblemShapeILNS1_8OperatorE0ELi3EEENS1_10collective14CollectiveConvINS1_47MainloopSm100TmaUmmaWarpSpecializedImplicitGemmILS5_0ELi24ELi3ELi1ELi2EN4cute5tupleIJNSA_1CILi1EEESD_SD_EEEEENSB_IJNSC_ILi128EEESG_NSB_IJNSC_ILi32EEEEEEEEENS_12float_e4m3_tESK_NSA_8TiledMMAINSA_8MMA_AtomIJNSA_10MMA_TraitsINSA_19SM100_MMA_F8F6F4_SSEJSK_SK_fSG_SG_NSA_17integral_constantINSA_4UMMA5MajorELSR_0EEESS_NSP_INSQ_7ScaleInELST_0EEESU_EEEEEENSA_6LayoutISE_NSB_IJNSC_ILi0EEESY_SY_EEEEENSB_IJNSA_10UnderscoreES11_S11_EEEEENS7_6detail27Sm100ImplicitGemmTileTraitsINSA_20SM90_TMA_LOAD_IM2COLENSA_14ComposedLayoutINSA_7SwizzleILi1ELi4ELi3EEENSA_18smem_ptr_flag_bitsILi8EEENSX_INSB_IJNSC_ILi8EEESH_EEENSB_IJSH_SD_EEEEEEEvEENS15_INSA_13SM90_TMA_LOADES1G_vEEEENS_8epilogue10collective18CollectiveEpilogueINS1L_23Sm100TmaWarpSpecializedILi2ELi2ELi64ELb0ELb0EEEJSJ_NSB_IJNSX_ISG_SD_EENSX_INSC_ILi64EEESD_EEEEESK_NSB_IJNSB_IJllllEEESD_SY_EEESK_S1V_NS1L_6fusion15FusionCallbacksIS1P_NS1W_17LinearCombinationISK_fSK_fLNS_15FloatRoundStyleE2EEESJ_S1T_JEEENSA_5SM1004TMEM4LOAD26SM100_TMEM_LOAD_32dp32b64xES16_NS17_INS18_ILi2ELi4ELi3EEES1B_NSX_INSB_IJS1C_S1R_EEENSB_IJS1R_SD_EEEEEEENSA_39AutoVectorizingCopyWithAssumedAlignmentILi128EEENSA_21SM90_TMA_STORE_IM2COLES2A_S2C_S2C_EEEvvEEEEvNT_6ParamsE)
	.align		4
        /*000c*/ 	.word	index@(__assertfail)
	.align		4
        /*0010*/ 	.word	0x00000000
	.align		4
        /*0014*/ 	.word	0xfffffffe
	.align		4
        /*0018*/ 	.word	0x00000000
	.align		4
        /*001c*/ 	.word	0xfffffffd
	.align		4
        /*0020*/ 	.word	0x00000000
	.align		4
        /*0024*/ 	.word	0xfffffffc


//--------------------- .nv.constant4             --------------------------
	.section	.nv.constant4,"a",@progbits
	.align	8
	.align		8
.nv.constant4:
        /*0000*/ 	.dword	__assertfail
	.align		8
        /*0008*/ 	.dword	__unnamed_1
	.align		8
        /*0010*/ 	.dword	__unnamed_2
	.align		8
        /*0018*/ 	.dword	_ZN39_INTERNAL_48e29f8e_4_k_cu_136dfbf1_30184cuda3std3__45__cpo5beginE
	.align		8
        /*0020*/ 	.dword	_ZN39_INTERNAL_48e29f8e_4_k_cu_136dfbf1_30184cuda3std3__45__cpo3endE
	.align		8
        /*0028*/ 	.dword	_ZN39_INTERNAL_48e29f8e_4_k_cu_136dfbf1_30184cuda3std3__45__cpo6cbeginE
	.align		8
        /*0030*/ 	.dword	_ZN39_INTERNAL_48e29f8e_4_k_cu_136dfbf1_30184cuda3std3__45__cpo4cendE
	.align		8
        /*0038*/ 	.dword	_ZN39_INTERNAL_48e29f8e_4_k_cu_136dfbf1_30184cuda3std3__441_GLOBAL__N__48e29f8e_4_k_cu_136dfbf1_30186ignoreE
	.align		8
        /*0040*/ 	.dword	_ZN39_INTERNAL_48e29f8e_4_k_cu_136dfbf1_30184cuda3std3__419piecewise_constructE
	.align		8
        /*0048*/ 	.dword	_ZN39_INTERNAL_48e29f8e_4_k_cu_136dfbf1_30184cuda3std3__48in_placeE
	.align		8
        /*0050*/ 	.dword	_ZN39_INTERNAL_48e29f8e_4_k_cu_136dfbf1_30184cuda3std6ranges3__45__cpo4swapE
	.align		8
        /*0058*/ 	.dword	_ZN39_INTERNAL_48e29f8e_4_k_cu_136dfbf1_30184cuda3std6ranges3__45__cpo9iter_moveE
	.align		8
        /*0060*/ 	.dword	_ZN39_INTERNAL_48e29f8e_4_k_cu_136dfbf1_30184cute7productE
	.align		8
        /*0068*/ 	.dword	_ZN39_INTERNAL_48e29f8e_4_k_cu_136dfbf1_30184cute1_E
	.align		8
        /*0070*/ 	.dword	$str$27
	.align		8
        /*0078*/ 	.dword	$str$28
	.align		8
        /*0080*/ 	.dword	$str$29
	.align		8
        /*0088*/ 	.dword	$str$30


//--------------------- .text._ZN7cutlass13device_kernelINS_4conv6kernel13ConvUniversalINS1_16ConvProblemShapeILNS1_8OperatorE0ELi3EEENS1_10collective14CollectiveConvINS1_47MainloopSm100TmaUmmaWarpSpecializedImplicitGemmILS5_0ELi24ELi3ELi1ELi2EN4cute5tupleIJNSA_1CILi1EEESD_SD_EEEEENSB_IJNSC_ILi128EEESG_NSB_IJNSC_ILi32EEEEEEEEENS_12float_e4m3_tESK_NSA_8TiledMMAINSA_8MMA_AtomIJNSA_10MMA_TraitsINSA_19SM100_MMA_F8F6F4_SSEJSK_SK_fSG_SG_NSA_17integral_constantINSA_4UMMA5MajorELSR_0EEESS_NSP_INSQ_7ScaleInELST_0EEESU_EEEEEENSA_6LayoutISE_NSB_IJNSC_ILi0EEESY_SY_EEEEENSB_IJNSA_10UnderscoreES11_S11_EEEEENS7_6detail27Sm100ImplicitGemmTileTraitsINSA_20SM90_TMA_LOAD_IM2COLENSA_14ComposedLayoutINSA_7SwizzleILi1ELi4ELi3EEENSA_18smem_ptr_flag_bitsILi8EEENSX_INSB_IJNSC_ILi8EEESH_EEENSB_IJSH_SD_EEEEEEEvEENS15_INSA_13SM90_TMA_LOADES1G_vEEEENS_8epilogue10collective18CollectiveEpilogueINS1L_23Sm100TmaWarpSpecializedILi2ELi2ELi64ELb0ELb0EEEJSJ_NSB_IJNSX_ISG_SD_EENSX_INSC_ILi64EEESD_EEEEESK_NSB_IJNSB_IJllllEEESD_SY_EEESK_S1V_NS1L_6fusion15FusionCallbacksIS1P_NS1W_17LinearCombinationISK_fSK_fLNS_15FloatRoundStyleE2EEESJ_S1T_JEEENSA_5SM1004TMEM4LOAD26SM100_TMEM_LOAD_32dp32b64xES16_NS17_INS18_ILi2ELi4ELi3EEES1B_NSX_INSB_IJS1C_S1R_EEENSB_IJS1R_SD_EEEEEEENSA_39AutoVectorizingCopyWithAssumedAlignmentILi128EEENSA_21SM90_TMA_STORE_IM2COLES2A_S2C_S2C_EEEvvEEEEvNT_6ParamsE --------------------------
	.section	.text._ZN7cutlass13device_kernelINS_4conv6kernel13ConvUniversalINS1_16ConvProblemShapeILNS1_8OperatorE0ELi3EEENS1_10collective14CollectiveConvINS1_47MainloopSm100TmaUmmaWarpSpecializedImplicitGemmILS5_0ELi24ELi3ELi1ELi2EN4cute5tupleIJNSA_1CILi1EEESD_SD_EEEEENSB_IJNSC_ILi128EEESG_NSB_IJNSC_ILi32EEEEEEEEENS_12float_e4m3_tESK_NSA_8TiledMMAINSA_8MMA_AtomIJNSA_10MMA_TraitsINSA_19SM100_MMA_F8F6F4_SSEJSK_SK_fSG_SG_NSA_17integral_constantINSA_4UMMA5MajorELSR_0EEESS_NSP_INSQ_7ScaleInELST_0EEESU_EEEEEENSA_6LayoutISE_NSB_IJNSC_ILi0EEESY_SY_EEEEENSB_IJNSA_10UnderscoreES11_S11_EEEEENS7_6detail27Sm100ImplicitGemmTileTraitsINSA_20SM90_TMA_LOAD_IM2COLENSA_14ComposedLayoutINSA_7SwizzleILi1ELi4ELi3EEENSA_18smem_ptr_flag_bitsILi8EEENSX_INSB_IJNSC_ILi8EEESH_EEENSB_IJSH_SD_EEEEEEEvEENS15_INSA_13SM90_TMA_LOADES1G_vEEEENS_8epilogue10collective18CollectiveEpilogueINS1L_23Sm100TmaWarpSpecializedILi2ELi2ELi64ELb0ELb0EEEJSJ_NSB_IJNSX_ISG_SD_EENSX_INSC_ILi64EEESD_EEEEESK_NSB_IJNSB_IJllllEEESD_SY_EEESK_S1V_NS1L_6fusion15FusionCallbacksIS1P_NS1W_17LinearCombinationISK_fSK_fLNS_15FloatRoundStyleE2EEESJ_S1T_JEEENSA_5SM1004TMEM4LOAD26SM100_TMEM_LOAD_32dp32b64xES16_NS17_INS18_ILi2ELi4ELi3EEES1B_NSX_INSB_IJS1C_S1R_EEENSB_IJS1R_SD_EEEEEEENSA_39AutoVectorizingCopyWithAssumedAlignmentILi128EEENSA_21SM90_TMA_STORE_IM2COLES2A_S2C_S2C_EEEvvEEEEvNT_6ParamsE,"ax",@progbits
	.align	128
.text._ZN7cutlass13device_kernelINS_4conv6kernel13ConvUniversalINS1_16ConvProblemShapeILNS1_8OperatorE0ELi3EEENS1_10collective14CollectiveConvINS1_47MainloopSm100TmaUmmaWarpSpecializedImplicitGemmILS5_0ELi24ELi3ELi1ELi2EN4cute5tupleIJNSA_1CILi1EEESD_SD_EEEEENSB_IJNSC_ILi128EEESG_NSB_IJNSC_ILi32EEEEEEEEENS_12float_e4m3_tESK_NSA_8TiledMMAINSA_8MMA_AtomIJNSA_10MMA_TraitsINSA_19SM100_MMA_F8F6F4_SSEJSK_SK_fSG_SG_NSA_17integral_constantINSA_4UMMA5MajorELSR_0EEESS_NSP_INSQ_7ScaleInELST_0EEESU_EEEEEENSA_6LayoutISE_NSB_IJNSC_ILi0EEESY_SY_EEEEENSB_IJNSA_10UnderscoreES11_S11_EEEEENS7_6detail27Sm100ImplicitGemmTileTraitsINSA_20SM90_TMA_LOAD_IM2COLENSA_14ComposedLayoutINSA_7SwizzleILi1ELi4ELi3EEENSA_18smem_ptr_flag_bitsILi8EEENSX_INSB_IJNSC_ILi8EEESH_EEENSB_IJSH_SD_EEEEEEEvEENS15_INSA_13SM90_TMA_LOADES1G_vEEEENS_8epilogue10collective18CollectiveEpilogueINS1L_23Sm100TmaWarpSpecializedILi2ELi2ELi64ELb0ELb0EEEJSJ_NSB_IJNSX_ISG_SD_EENSX_INSC_ILi64EEESD_EEEEESK_NSB_IJNSB_IJllllEEESD_SY_EEESK_S1V_NS1L_6fusion15FusionCallbacksIS1P_NS1W_17LinearCombinationISK_fSK_fLNS_15FloatRoundStyleE2EEESJ_S1T_JEEENSA_5SM1004TMEM4LOAD26SM100_TMEM_LOAD_32dp32b64xES16_NS17_INS18_ILi2ELi4ELi3EEES1B_NSX_INSB_IJS1C_S1R_EEENSB_IJS1R_SD_EEEEEEENSA_39AutoVectorizingCopyWithAssumedAlignmentILi128EEENSA_21SM90_TMA_STORE_IM2COLES2A_S2C_S2C_EEEvvEEEEvNT_6ParamsE:
        .type           _ZN7cutlass13device_kernelINS_4conv6kernel13ConvUniversalINS1_16ConvProblemShapeILNS1_8OperatorE0ELi3EEENS1_10collective14CollectiveConvINS1_47MainloopSm100TmaUmmaWarpSpecializedImplicitGemmILS5_0ELi24ELi3ELi1ELi2EN4cute5tupleIJNSA_1CILi1EEESD_SD_EEEEENSB_IJNSC_ILi128EEESG_NSB_IJNSC_ILi32EEEEEEEEENS_12float_e4m3_tESK_NSA_8TiledMMAINSA_8MMA_AtomIJNSA_10MMA_TraitsINSA_19SM100_MMA_F8F6F4_SSEJSK_SK_fSG_SG_NSA_17integral_constantINSA_4UMMA5MajorELSR_0EEESS_NSP_INSQ_7ScaleInELST_0EEESU_EEEEEENSA_6LayoutISE_NSB_IJNSC_ILi0EEESY_SY_EEEEENSB_IJNSA_10UnderscoreES11_S11_EEEEENS7_6detail27Sm100ImplicitGemmTileTraitsINSA_20SM90_TMA_LOAD_IM2COLENSA_14ComposedLayoutINSA_7SwizzleILi1ELi4ELi3EEENSA_18smem_ptr_flag_bitsILi8EEENSX_INSB_IJNSC_ILi8EEESH_EEENSB_IJSH_SD_EEEEEEEvEENS15_INSA_13SM90_TMA_LOADES1G_vEEEENS_8epilogue10collective18CollectiveEpilogueINS1L_23Sm100TmaWarpSpecializedILi2ELi2ELi64ELb0ELb0EEEJSJ_NSB_IJNSX_ISG_SD_EENSX_INSC_ILi64EEESD_EEEEESK_NSB_IJNSB_IJllllEEESD_SY_EEESK_S1V_NS1L_6fusion15FusionCallbacksIS1P_NS1W_17LinearCombinationISK_fSK_fLNS_15FloatRoundStyleE2EEESJ_S1T_JEEENSA_5SM1004TMEM4LOAD26SM100_TMEM_LOAD_32dp32b64xES16_NS17_INS18_ILi2ELi4ELi3EEES1B_NSX_INSB_IJS1C_S1R_EEENSB_IJS1R_SD_EEEEEEENSA_39AutoVectorizingCopyWithAssumedAlignmentILi128EEENSA_21SM90_TMA_STORE_IM2COLES2A_S2C_S2C_EEEvvEEEEvNT_6ParamsE,@function
        .size           _ZN7cutlass13device_kernelINS_4conv6kernel13ConvUniversalINS1_16ConvProblemShapeILNS1_8OperatorE0ELi3EEENS1_10collective14CollectiveConvINS1_47MainloopSm100TmaUmmaWarpSpecializedImplicitGemmILS5_0ELi24ELi3ELi1ELi2EN4cute5tupleIJNSA_1CILi1EEESD_SD_EEEEENSB_IJNSC_ILi128EEESG_NSB_IJNSC_ILi32EEEEEEEEENS_12float_e4m3_tESK_NSA_8TiledMMAINSA_8MMA_AtomIJNSA_10MMA_TraitsINSA_19SM100_MMA_F8F6F4_SSEJSK_SK_fSG_SG_NSA_17integral_constantINSA_4UMMA5MajorELSR_0EEESS_NSP_INSQ_7ScaleInELST_0EEESU_EEEEEENSA_6LayoutISE_NSB_IJNSC_ILi0EEESY_SY_EEEEENSB_IJNSA_10UnderscoreES11_S11_EEEEENS7_6detail27Sm100ImplicitGemmTileTraitsINSA_20SM90_TMA_LOAD_IM2COLENSA_14ComposedLayoutINSA_7SwizzleILi1ELi4ELi3EEENSA_18smem_ptr_flag_bitsILi8EEENSX_INSB_IJNSC_ILi8EEESH_EEENSB_IJSH_SD_EEEEEEEvEENS15_INSA_13SM90_TMA_LOADES1G_vEEEENS_8epilogue10collective18CollectiveEpilogueINS1L_23Sm100TmaWarpSpecializedILi2ELi2ELi64ELb0ELb0EEEJSJ_NSB_IJNSX_ISG_SD_EENSX_INSC_ILi64EEESD_EEEEESK_NSB_IJNSB_IJllllEEESD_SY_EEESK_S1V_NS1L_6fusion15FusionCallbacksIS1P_NS1W_17LinearCombinationISK_fSK_fLNS_15FloatRoundStyleE2EEESJ_S1T_JEEENSA_5SM1004TMEM4LOAD26SM100_TMEM_LOAD_32dp32b64xES16_NS17_INS18_ILi2ELi4ELi3EEES1B_NSX_INSB_IJS1C_S1R_EEENSB_IJS1R_SD_EEEEEEENSA_39AutoVectorizingCopyWithAssumedAlignmentILi128EEENSA_21SM90_TMA_STORE_IM2COLES2A_S2C_S2C_EEEvvEEEEvNT_6ParamsE,(.L_x_194 - _ZN7cutlass13device_kernelINS_4conv6kernel13ConvUniversalINS1_16ConvProblemShapeILNS1_8OperatorE0ELi3EEENS1_10collective14CollectiveConvINS1_47MainloopSm100TmaUmmaWarpSpecializedImplicitGemmILS5_0ELi24ELi3ELi1ELi2EN4cute5tupleIJNSA_1CILi1EEESD_SD_EEEEENSB_IJNSC_ILi128EEESG_NSB_IJNSC_ILi32EEEEEEEEENS_12float_e4m3_tESK_NSA_8TiledMMAINSA_8MMA_AtomIJNSA_10MMA_TraitsINSA_19SM100_MMA_F8F6F4_SSEJSK_SK_fSG_SG_NSA_17integral_constantINSA_4UMMA5MajorELSR_0EEESS_NSP_INSQ_7ScaleInELST_0EEESU_EEEEEENSA_6LayoutISE_NSB_IJNSC_ILi0EEESY_SY_EEEEENSB_IJNSA_10UnderscoreES11_S11_EEEEENS7_6detail27Sm100ImplicitGemmTileTraitsINSA_20SM90_TMA_LOAD_IM2COLENSA_14ComposedLayoutINSA_7SwizzleILi1ELi4ELi3EEENSA_18smem_ptr_flag_bitsILi8EEENSX_INSB_IJNSC_ILi8EEESH_EEENSB_IJSH_SD_EEEEEEEvEENS15_INSA_13SM90_TMA_LOADES1G_vEEEENS_8epilogue10collective18CollectiveEpilogueINS1L_23Sm100TmaWarpSpecializedILi2ELi2ELi64ELb0ELb0EEEJSJ_NSB_IJNSX_ISG_SD_EENSX_INSC_ILi64EEESD_EEEEESK_NSB_IJNSB_IJllllEEESD_SY_EEESK_S1V_NS1L_6fusion15FusionCallbacksIS1P_NS1W_17LinearCombinationISK_fSK_fLNS_15FloatRoundStyleE2EEESJ_S1T_JEEENSA_5SM1004TMEM4LOAD26SM100_TMEM_LOAD_32dp32b64xES16_NS17_INS18_ILi2ELi4ELi3EEES1B_NSX_INSB_IJS1C_S1R_EEENSB_IJS1R_SD_EEEEEEENSA_39AutoVectorizingCopyWithAssumedAlignmentILi128EEENSA_21SM90_TMA_STORE_IM2COLES2A_S2C_S2C_EEEvvEEEEvNT_6ParamsE)
        .other          _ZN7cutlass13device_kernelINS_4conv6kernel13ConvUniversalINS1_16ConvProblemShapeILNS1_8OperatorE0ELi3EEENS1_10collective14CollectiveConvINS1_47MainloopSm100TmaUmmaWarpSpecializedImplicitGemmILS5_0ELi24ELi3ELi1ELi2EN4cute5tupleIJNSA_1CILi1EEESD_SD_EEEEENSB_IJNSC_ILi128EEESG_NSB_IJNSC_ILi32EEEEEEEEENS_12float_e4m3_tESK_NSA_8TiledMMAINSA_8MMA_AtomIJNSA_10MMA_TraitsINSA_19SM100_MMA_F8F6F4_SSEJSK_SK_fSG_SG_NSA_17integral_constantINSA_4UMMA5MajorELSR_0EEESS_NSP_INSQ_7ScaleInELST_0EEESU_EEEEEENSA_6LayoutISE_NSB_IJNSC_ILi0EEESY_SY_EEEEENSB_IJNSA_10UnderscoreES11_S11_EEEEENS7_6detail27Sm100ImplicitGemmTileTraitsINSA_20SM90_TMA_LOAD_IM2COLENSA_14ComposedLayoutINSA_7SwizzleILi1ELi4ELi3EEENSA_18smem_ptr_flag_bitsILi8EEENSX_INSB_IJNSC_ILi8EEESH_EEENSB_IJSH_SD_EEEEEEEvEENS15_INSA_13SM90_TMA_LOADES1G_vEEEENS_8epilogue10collective18CollectiveEpilogueINS1L_23Sm100TmaWarpSpecializedILi2ELi2ELi64ELb0ELb0EEEJSJ_NSB_IJNSX_ISG_SD_EENSX_INSC_ILi64EEESD_EEEEESK_NSB_IJNSB_IJllllEEESD_SY_EEESK_S1V_NS1L_6fusion15FusionCallbacksIS1P_NS1W_17LinearCombinationISK_fSK_fLNS_15FloatRoundStyleE2EEESJ_S1T_JEEENSA_5SM1004TMEM4LOAD26SM100_TMEM_LOAD_32dp32b64xES16_NS17_INS18_ILi2ELi4ELi3EEES1B_NSX_INSB_IJS1C_S1R_EEENSB_IJS1R_SD_EEEEEEENSA_39AutoVectorizingCopyWithAssumedAlignmentILi128EEENSA_21SM90_TMA_STORE_IM2COLES2A_S2C_S2C_EEEvvEEEEvNT_6ParamsE,@"STO_CUDA_ENTRY STV_DEFAULT"
_ZN7cutlass13device_kernelINS_4conv6kernel13ConvUniversalINS1_16ConvProblemShapeILNS1_8OperatorE0ELi3EEENS1_10collective14CollectiveConvINS1_47MainloopSm100TmaUmmaWarpSpecializedImplicitGemmILS5_0ELi24ELi3ELi1ELi2EN4cute5tupleIJNSA_1CILi1EEESD_SD_EEEEENSB_IJNSC_ILi128EEESG_NSB_IJNSC_ILi32EEEEEEEEENS_12float_e4m3_tESK_NSA_8TiledMMAINSA_8MMA_AtomIJNSA_10MMA_TraitsINSA_19SM100_MMA_F8F6F4_SSEJSK_SK_fSG_SG_NSA_17integral_constantINSA_4UMMA5MajorELSR_0EEESS_NSP_INSQ_7ScaleInELST_0EEESU_EEEEEENSA_6LayoutISE_NSB_IJNSC_ILi0EEESY_SY_EEEEENSB_IJNSA_10UnderscoreES11_S11_EEEEENS7_6detail27Sm100ImplicitGemmTileTraitsINSA_20SM90_TMA_LOAD_IM2COLENSA_14ComposedLayoutINSA_7SwizzleILi1ELi4ELi3EEENSA_18smem_ptr_flag_bitsILi8EEENSX_INSB_IJNSC_ILi8EEESH_EEENSB_IJSH_SD_EEEEEEEvEENS15_INSA_13SM90_TMA_LOADES1G_vEEEENS_8epilogue10collective18CollectiveEpilogueINS1L_23Sm100TmaWarpSpecializedILi2ELi2ELi64ELb0ELb0EEEJSJ_NSB_IJNSX_ISG_SD_EENSX_INSC_ILi64EEESD_EEEEESK_NSB_IJNSB_IJllllEEESD_SY_EEESK_S1V_NS1L_6fusion15FusionCallbacksIS1P_NS1W_17LinearCombinationISK_fSK_fLNS_15FloatRoundStyleE2EEESJ_S1T_JEEENSA_5SM1004TMEM4LOAD26SM100_TMEM_LOAD_32dp32b64xES16_NS17_INS18_ILi2ELi4ELi3EEES1B_NSX_INSB_IJS1C_S1R_EEENSB_IJS1R_SD_EEEEEEENSA_39AutoVectorizingCopyWithAssumedAlignmentILi128EEENSA_21SM90_TMA_STORE_IM2COLES2A_S2C_S2C_EEEvvEEEEvNT_6ParamsE:
[----:B------:R-:W1:Y:S01]  /*0000*/  LDC R1, c[0x0][0x37c] ;  /* 0x0000df00ff017b82 */ /* 0x000e620000000800 */
[----:B------:R-:W2:Y:S01]  /*0010*/  S2R R166, SR_TID.X ;  /* 0x0000000000a67919 */ /* 0x000ea20000002100 */
[----:B------:R-:W3:Y:S01]  /*0020*/  LDCU.64 UR8, c[0x0][0x990] ;  /* 0x00013200ff0877ac */ /* 0x000ee20008000a00 */
[----:B-1----:R-:W-:Y:S01]  /*0030*/  VIADD R1, R1, 0xfffffff8 ;  /* 0xfffffff801017836 */ /* 0x002fe20000000000 */
[----:B------:R-:W-:Y:S02]  /*0040*/  PRMT R169, RZ, 0x7610, R169 ;  /* 0x00007610ffa97816 */ /* 0x000fe400000000a9 */
[----:B------:R-:W-:Y:S01]  /*0050*/  ELECT P3, URZ, PT ;  /* 0x0000000000ff782f */ /* 0x000fe20003860000 */
[----:B---3--:R-:W-:-:S04]  /*0060*/  UISETP.NE.U32.AND UP0, UPT, UR8, URZ, UPT ;  /* 0x000000ff0800728c */ /* 0x008fc8000bf05070 */
[----:B------:R-:W-:Y:S01]  /*0070*/  UISETP.NE.AND.EX UP0, UPT, UR9, URZ, UPT, UP0 ;  /* 0x000000ff0900728c */ /* 0x000fe2000bf05300 */
[----:B--2---:R-:W-:-:S05]  /*0080*/  SHF.R.U32.HI R170, RZ, 0x5, R166 ;  /* 0x00000005ffaa7819 */ /* 0x004fca00000116a6 */
[----:B------:R-:W1:Y:S02]  /*0090*/  SHFL.IDX PT, R0, R170, RZ, 0x1f ;  /* 0x00001fffaa007589 */ /* 0x000e6400000e0000 */
[----:B-1----:R-:W-:Y:S01]  /*00a0*/  R2UR UR18, R0 ;  /* 0x00000000001272ca */ /* 0x002fe200000e0000 */
[----:B------:R-:W-:-:S14]  /*00b0*/  BRA.U UP0, `(.L_x_0) ;  /* 0x0000000100307547 */ /* 0x000fdc000b800000 */
[----:B------:R-:W1:Y:S02]  /*00c0*/  LDCU.64 UR4, c[0x0][0x988] ;  /* 0x00013100ff0477ac */ /* 0x000e640008000a00 */
[----:B-1----:R-:W-:-:S04]  /*00d0*/  UISETP.NE.U32.AND UP0, UPT, UR4, URZ, UPT ;  /* 0x000000ff0400728c */ /* 0x002fc8000bf05070 */
[----:B------:R-:W-:-:S09]  /*00e0*/  UISETP.NE.AND.EX UP0, UPT, UR5, URZ, UPT, UP0 ;  /* 0x000000ff0500728c */ /* 0x000fd2000bf05300 */
[----:B------:R-:W-:Y:S05]  /*00f0*/  BRA.U !UP0, `(.L_x_1) ;  /* 0x0000000108147547 */ /* 0x000fea000b800000 */
[----:B------:R-:W1:Y:S01]  /*0100*/  LDC.64 R2, c[0x0][0x988] ;  /* 0x00026200ff027b82 */ /* 0x000e620000000a00 */
[----:B------:R-:W1:Y:S02]  /*0110*/  LDCU.64 UR4, c[0x0][0x358] ;  /* 0x00006b00ff0477ac */ /* 0x000e640008000a00 */
[----:B-1----:R1:W5:Y:S01]  /*0120*/  LDG.E R73, desc[UR4][R2.64] ;  /* 0x0000000402497981 */ /* 0x002362000c1e1900 */
[----:B------:R-:W-:Y:S01]  /*0130*/  HFMA2 R169, -RZ, RZ, 0, 5.9604644775390625e-08 ;  /* 0x00000001ffa97431 */ /* 0x000fe200000001ff */
[----:B------:R-:W-:Y:S05]  /*0140*/  BRA `(.L_x_0) ;  /* 0x00000000000c7947 */ /* 0x000fea0003800000 */
.L_x_1:
[----:B------:R-:W1:Y:S01]  /*0150*/  LDCU UR4, c[0x0][0x980] ;  /* 0x00013000ff0477ac */ /* 0x000e620008000800 */
[----:B------:R-:W-:Y:S01]  /*0160*/  HFMA2 R169, -RZ, RZ, 0, 5.9604644775390625e-08 ;  /* 0x00000001ffa97431 */ /* 0x000fe200000001ff */
[----:B-1----:R-:W-:-:S07]  /*0170*/  MOV R73, UR4 ;  /* 0x0000000400497c02 */ /* 0x002fce0008000f00 */
.L_x_0:
[----:B------:R-:W2:Y:S02]  /*0180*/  LDCU.64 UR4, c[0x0][0x9b0] ;  /* 0x00013600ff0477ac */ /* 0x000ea40008000a00 */
[----:B--2---:R-:W-:-:S04]  /*0190*/  UISETP.NE.U32.AND UP0, UPT, UR4, URZ, UPT ;  /* 0x000000ff0400728c */ /* 0x004fc8000bf05070 */
[----:B------:R-:W-:-:S09]  /*01a0*/  UISETP.NE.AND.EX UP0, UPT, UR5, URZ, UPT, UP0 ;  /* 0x000000ff0500728c */ /* 0x000fd2000bf05300 */
[----:B------:R-:W-:Y:S05]  /*01b0*/  BRA.U UP0, `(.L_x_2) ;  /* 0x0000000100287547 */ /* 0x000fea000b800000 */
[----:B------:R-:W2:Y:S02]  /*01c0*/  LDCU.64 UR4, c[0x0][0x9a8] ;  /* 0x00013500ff0477ac */ /* 0x000ea40008000a00 */
[----:B--2---:R-:W-:-:S04]  /*01d0*/  UISETP.NE.U32.AND UP0, UPT, UR4, URZ, UPT ;  /* 0x000000ff0400728c */ /* 0x004fc8000bf05070 */
[----:B------:R-:W-:-:S09]  /*01e0*/  UISETP.NE.AND.EX UP0, UPT, UR5, URZ, UPT, UP0 ;  /* 0x000000ff0500728c */ /* 0x000fd2000bf05300 */
[----:B------:R-:W-:Y:S05]  /*01f0*/  BRA.U !UP0, `(.L_x_3) ;  /* 0x0000000108107547 */ /* 0x000fea000b800000 */
[----:B------:R-:W2:Y:S01]  /*0200*/  LDC.64 R70, c[0x0][0x9a8] ;  /* 0x00026a00ff467b82 */ /* 0x000ea20000000a00 */
[----:B------:R-:W2:Y:S02]  /*0210*/  LDCU.64 UR4, c[0x0][0x358] ;  /* 0x00006b00ff0477ac */ /* 0x000ea40008000a00 */
[----:B--2---:R2:W5:Y:S01]  /*0220*/  LDG.E R70, desc[UR4][R70.64] ;  /* 0x0000000446467981 */ /* 0x004562000c1e1900 */
[----:B------:R-:W-:Y:S05]  /*0230*/  BRA `(.L_x_2) ;  /* 0x0000000000087947 */ /* 0x000fea0003800000 */
.L_x_3:
[----:B------:R-:W2:Y:S02]  /*0240*/  LDCU UR4, c[0x0][0x9a0] ;  /* 0x00013400ff0477ac */ /* 0x000ea40008000800 */
[----:B--2---:R-:W-:Y:S02]  /*0250*/  MOV R70, UR4 ;  /* 0x0000000400467c02 */ /* 0x004fe40008000f00 */
.L_x_2:
[----:B------:R-:W-:Y:S01]  /*0260*/  IMAD.U32 R0, RZ, RZ, UR18 ;  /* 0x00000012ff007e24 */ /* 0x000fe2000f8e00ff */
[----:B------:R-:W-:Y:S04]  /*0270*/  BSSY.RECONVERGENT B0, `(.L_x_4) ;  /* 0x000000c000007945 */ /* 0x000fe80003800200 */
[C---:B------:R-:W-:Y:S02]  /*0280*/  ISETP.NE.OR P1, PT, R0.reuse, 0x1, !P3 ;  /* 0x000000010000780c */ /* 0x040fe40005f25670 */
[----:B------:R-:W-:-:S11]  /*0290*/  ISETP.NE.OR P0, PT, R0, 0x3, !P3 ;  /* 0x000000030000780c */ /* 0x000fd60005f05670 */
[----:B------:R-:W-:Y:S05]  /*02a0*/  @P1 BRA `(.L_x_5) ;  /* 0x0000000000201947 */ /* 0x000fea0003800000 */
[----:B------:R-:W3:Y:S02]  /*02b0*/  LDCU.64 UR4, c[0x0][0x348] ;  /* 0x00006900ff0477ac */ /* 0x000ee40008000a00 */
[----:B---3--:R-:W-:Y:S02]  /*02c0*/  UIADD3 UR6, UP1, UPT, UR4, 0x80, URZ ;  /* 0x0000008004067890 */ /* 0x008fe4000ff3e0ff */
[----:B------:R-:W-:Y:S02]  /*02d0*/  UIADD3 UR4, UP0, UPT, UR4, 0x200, URZ ;  /* 0x0000020004047890 */ /* 0x000fe4000ff1e0ff */
[----:B------:R-:W-:Y:S02]  /*02e0*/  UIADD3.X UR7, UPT, UPT, URZ, UR5, URZ, UP1, !UPT ;  /* 0x00000005ff077290 */ /* 0x000fe40008ffe4ff */
[----:B------:R-:W-:-:S07]  /*02f0*/  UIADD3.X UR5, UPT, UPT, URZ, UR5, URZ, UP0, !UPT ;  /* 0x00000005ff057290 */ /* 0x000fce00087fe4ff */
[----:B------:R3:W-:Y:S02]  /*0300*/  UTMACCTL.PF [UR6] ;  /* 0x00000000060079b9 */ /* 0x0007e40008040000 */
[----:B------:R3:W-:Y:S02]  /*0310*/  UTMACCTL.PF [UR4] ;  /* 0x00000000040079b9 */ /* 0x0007e40008040000 */
[----:B---3--:R-:W-:Y:S01]  /*0320*/  NOP ;  /* 0x0000000000007918 */ /* 0x008fe20000000000 */
.L_x_5:
[----:B------:R-:W-:Y:S05]  /*0330*/  BSYNC.RECONVERGENT B0 ;  /* 0x0000000000007941 */ /* 0x000fea0003800200 */
.L_x_4:
[----:B------:R-:W-:Y:S04]  /*0340*/  BSSY.RECONVERGENT B0, `(.L_x_6) ;  /* 0x000000a000007945 */ /* 0x000fe80003800200 */
        /* <DEDUP_REMOVED lines=9> */
.L_x_7:
[----:B------:R-:W-:Y:S05]  /*03e0*/  BSYNC.RECONVERGENT B0 ;  /* 0x0000000000007941 */ /* 0x000fea0003800200 */
.L_x_6:
[----:B------:R-:W3:Y:S01]  /*03f0*/  LDCU.64 UR4, c[0x0][0x988] ;  /* 0x00013100ff0477ac */ /* 0x000ee20008000a00 */
[----:B------:R-:W-:Y:S02]  /*0400*/  UISETP.EQ.U32.AND UP2, UPT, UR8, URZ, UPT ;  /* 0x000000ff0800728c */ /* 0x000fe4000bf42070 */
[----:B------:R-:W-:Y:S02]  /*0410*/  UPLOP3.LUT UP3, UPT, UPT, UPT, UPT, 0x80, 0x8 ;  /* 0x000000000008789c */ /* 0x000fe40003f6f070 */
[----:B---3--:R-:W-:-:S04]  /*0420*/  UISETP.NE.U32.AND UP0, UPT, UR4, URZ, UPT ;  /* 0x000000ff0400728c */ /* 0x008fc8000bf05070 */
[----:B------:R-:W-:-:S04]  /*0430*/  UISETP.NE.AND.EX UP1, UPT, UR5, URZ, UPT, UP0 ;  /* 0x000000ff0500728c */ /* 0x000fc8000bf25300 */
[----:B------:R-:W-:-:S04]  /*0440*/  UISETP.EQ.OR.EX UP4, UPT, UR9, URZ, !UP1, UP2 ;  /* 0x000000ff0900728c */ /* 0x000fc8000cf82720 */
[----:B------:R-:W-:-:S06]  /*0450*/  UP2UR UR4, UPR, URZ, 0x10 ;  /* 0x00000010ff047883 */ /* 0x000fcc0008000000 */
[----:B------:R-:W-:Y:S01]  /*0460*/  MOV R179, UR4 ;  /* 0x0000000400b37c02 */ /* 0x000fe20008000f00 */
[----:B------:R-:W-:Y:S06]  /*0470*/  BRA.U !UP4, `(.L_x_8) ;  /* 0x000000010c207547 */ /* 0x000fec000b800000 */
[----:B------:R-:W-:Y:S01]  /*0480*/  UISETP.NE.U32.AND UP2, UPT, UR8, URZ, UPT ;  /* 0x000000ff0800728c */ /* 0x000fe2000bf45070 */
[----:B-----5:R-:W-:Y:S01]  /*0490*/  FSETP.NEU.AND P0, PT, R73, RZ, PT ;  /* 0x000000ff4900720b */ /* 0x020fe20003f0d000 */
[----:B------:R-:W-:Y:S02]  /*04a0*/  USEL UR4, URZ, 0xffffffff, UP1 ;  /* 0xffffffffff047887 */ /* 0x000fe40008800000 */
[----:B------:R-:W-:-:S10]  /*04b0*/  UISETP.NE.AND.EX UP2, UPT, UR9, URZ, UPT, UP2 ;  /* 0x000000ff0900728c */ /* 0x000fd4000bf45320 */
[----:B------:R-:W-:Y:S01]  /*04c0*/  VOTEU.ANY UP0, P0 ;  /* 0x0000000000ff7886 */ /* 0x000fe20000000100 */
[----:B------:R-:W-:-:S04]  /*04d0*/  @!UP2 USEL UR4, URZ, 0xffffffff, UP0 ;  /* 0xffffffffff04a887 */ /* 0x000fc80008000000 */
[----:B------:R-:W-:-:S04]  /*04e0*/  ULOP3.LUT UR4, UR4, 0x1, URZ, 0xc0, !UPT ;  /* 0x0000000104047892 */ /* 0x000fc8000f8ec0ff */
[----:B------:R-:W-:-:S11]  /*04f0*/  UISETP.NE.U32.AND UP3, UPT, UR4, 0x1, UPT ;  /* 0x000000010400788c */ /* 0x000fd6000bf65070 */
.L_x_8:
[----:B-1----:R-:W1:Y:S01]  /*0500*/  SHFL.IDX PT, R2, R170, RZ, 0x1f ;  /* 0x00001fffaa027589 */ /* 0x002e6200000e0000 */
[----:B------:R-:W-:-:S04]  /*0510*/  UISETP.NE.AND UP0, UPT, UR18, 0x2, UPT ;  /* 0x000000021200788c */ /* 0x000fc8000bf05270 */
[----:B------:R-:W-:Y:S01]  /*0520*/  USEL UR52, URZ, 0x1, UP0 ;  /* 0x00000001ff347887 */ /* 0x000fe20008000000 */
[----:B-1----:R-:W-:-:S13]  /*0530*/  ISETP.NE.AND P0, PT, R2, RZ, PT ;  /* 0x000000ff0200720c */ /* 0x002fda0003f05270 */
[----:B------:R-:W-:Y:S05]  /*0540*/  @P0 BRA `(.L_x_9) ;  /* 0x0000000000f40947 */ /* 0x000fea0003800000 */
[----:B------:R-:W-:Y:S01]  /*0550*/  ELECT P0, URZ, PT ;  /* 0x0000000000ff782f */ /* 0x000fe20003800000 */
[----:B------:R-:W-:-:S12]  /*0560*/  BSSY.RECONVERGENT B0, `(.L_x_9) ;  /* 0x000003b000007945 */ /* 0x000fd80003800200 */
[----:B------:R-:W-:Y:S05]  /*0570*/  @!P0 BRA `(.L_x_10) ;  /* 0x0000000000e48947 */ /* 0x000fea0003800000 */
[----:B------:R-:W1:Y:S01]  /*0580*/  S2UR UR4, SR_CgaCtaId ;  /* 0x00000000000479c3 */ /* 0x000e620000008800 */
[----:B------:R-:W-:Y:S01]  /*0590*/  UMOV UR5, 0x400 ;  /* 0x0000040000057882 */ /* 0x000fe20000000000 */
[----:B------:R-:W-:Y:S02]  /*05a0*/  UMOV UR6, 0x1 ;  /* 0x0000000100067882 */ /* 0x000fe40000000000 */
[----:B------:R-:W-:-:S04]  /*05b0*/  UIADD3 UR6, UPT, UPT, -UR6, 0x100000, URZ ;  /* 0x0010000006067890 */ /* 0x000fc8000fffe1ff */
[----:B------:R-:W-:Y:S02]  /*05c0*/  USHF.L.U32 UR7, UR6, 0xb, URZ ;  /* 0x0000000b06077899 */ /* 0x000fe400080006ff */
[----:B------:R-:W-:Y:S02]  /*05d0*/  USHF.L.U32 UR6, UR6, 0x1, URZ ;  /* 0x0000000106067899 */ /* 0x000fe400080006ff */
[----:B-1----:R-:W-:Y:S01]  /*05e0*/  ULEA UR4, UR4, UR5, 0x18 ;  /* 0x0000000504047291 */ /* 0x002fe2000f8ec0ff */
[----:B------:R-:W1:Y:S11]  /*05f0*/  FENCE.VIEW.ASYNC.S ;  /* 0x00000000000073c6 */ /* 0x000e760000000000 */
[----:B-1----:R1:W3:Y:S01]  /*0600*/  SYNCS.EXCH.64 URZ, [UR4], UR6 ;  /* 0x0000000604ff75b2 */ /* 0x0022e20008000100 */
[----:B------:R1:W4:Y:S01]  /*0610*/  SYNCS.EXCH.64 URZ, [UR4+0xc0], UR6 ;  /* 0x0000c00604ff75b2 */ /* 0x0003220008000100 */
[----:B------:R1:W1:Y:S01]  /*0620*/  SYNCS.EXCH.64 URZ, [UR4+0x8], UR6 ;  /* 0x0000080604ff75b2 */ /* 0x0002620008000100 */
        /* <DEDUP_REMOVED lines=45> */
[----:B---34-:R-:W-:Y:S01]  /*0900*/  NOP ;  /* 0x0000000000007918 */ /* 0x018fe20000000000 */
.L_x_10:
[----:B-1----:R-:W-:Y:S05]  /*0910*/  BSYNC.RECONVERGENT B0 ;  /* 0x0000000000007941 */ /* 0x002fea0003800200 */
.L_x_9:
[----:B------:R-:W1:Y:S01]  /*0920*/  SHFL.IDX PT, R2, R170, RZ, 0x1f ;  /* 0x00001fffaa027589 */ /* 0x000e6200000e0000 */
[----:B------:R-:W-:Y:S01]  /*0930*/  NOP ;  /* 0x0000000000007918 */ /* 0x000fe20000000000 */
[----:B-1----:R-:W-:-:S13]  /*0940*/  ISETP.NE.AND P0, PT, R2, 0x1, PT ;  /* 0x000000010200780c */ /* 0x002fda0003f05270 */
[----:B------:R-:W-:Y:S05]  /*0950*/  @P0 BRA `(.L_x_11) ;  /* 0x0000000000480947 */ /* 0x000fea0003800000 */
[----:B------:R-:W1:Y:S01]  /*0960*/  S2UR UR4, SR_CgaCtaId ;  /* 0x00000000000479c3 */ /* 0x000e620000008800 */
[----:B------:R-:W-:Y:S01]  /*0970*/  UMOV UR5, 0x400 ;  /* 0x0000040000057882 */ /* 0x000fe20000000000 */
[----:B------:R-:W-:Y:S01]  /*0980*/  UMOV UR8, 0x20 ;  /* 0x0000002000087882 */ /* 0x000fe20000000000 */
[----:B------:R-:W-:Y:S01]  /*0990*/  UMOV UR6, 0x80 ;  /* 0x0000008000067882 */ /* 0x000fe20000000000 */
[----:B------:R-:W-:-:S04]  /*09a0*/  UIADD3 UR8, UPT, UPT, -UR8, 0x100000, URZ ;  /* 0x0010000008087890 */ /* 0x000fc8000fffe1ff */
[----:B------:R-:W-:Y:S02]  /*09b0*/  USHF.L.U32 UR9, UR8, 0xb, URZ ;  /* 0x0000000b08097899 */ /* 0x000fe400080006ff */
[----:B------:R-:W-:Y:S02]  /*09c0*/  USHF.L.U32 UR8, UR8, 0x1, URZ ;  /* 0x0000000108087899 */ /* 0x000fe400080006ff */
[----:B------:R-:W-:-:S04]  /*09d0*/  UIADD3 UR6, UPT, UPT, -UR6, 0x100000, URZ ;  /* 0x0010000006067890 */ /* 0x000fc8000fffe1ff */
[----:B------:R-:W-:Y:S02]  /*09e0*/  USHF.L.U32 UR7, UR6, 0xb, URZ ;  /* 0x0000000b06077899 */ /* 0x000fe400080006ff */
[----:B------:R-:W-:Y:S01]  /*09f0*/  USHF.L.U32 UR6, UR6, 0x1, URZ ;  /* 0x0000000106067899 */ /* 0x000fe200080006ff */
[----:B------:R-:W-:Y:S01]  /*0a00*/  ELECT P0, URZ, PT ;  /* 0x0000000000ff782f */ /* 0x000fe20003800000 */
[----:B-1----:R-:W-:Y:S01]  /*0a10*/  ULEA UR4, UR4, UR5, 0x18 ;  /* 0x0000000504047291 */ /* 0x002fe2000f8ec0ff */
[----:B------:R-:W1:Y:S11]  /*0a20*/  FENCE.VIEW.ASYNC.S ;  /* 0x00000000000073c6 */ /* 0x000e760000000000 */
[----:B-1----:R1:W3:Y:S01]  /*0a30*/  SYNCS.EXCH.64 URZ, [UR4+0x180], UR8 ;  /* 0x0001800804ff75b2 */ /* 0x0022e20008000100 */
[----:B------:R1:W4:Y:S01]  /*0a40*/  SYNCS.EXCH.64 URZ, [UR4+0x190], UR6 ;  /* 0x0001900604ff75b2 */ /* 0x0003220008000100 */
[----:B------:R1:W1:Y:S01]  /*0a50*/  SYNCS.EXCH.64 URZ, [UR4+0x188], UR8 ;  /* 0x0001880804ff75b2 */ /* 0x0002620008000100 */
[----:B------:R1:W1:Y:S01]  /*0a60*/  SYNCS.EXCH.64 URZ, [UR4+0x198], UR6 ;  /* 0x0001980604ff75b2 */ /* 0x0002620008000100 */
[----:B------:R-:W-:Y:S01]  /*0a70*/  NOP ;  /* 0x0000000000007918 */ /* 0x000fe20000000000 */
.L_x_11:
[----:B------:R-:W2:Y:S01]  /*0a80*/  SHFL.IDX PT, R2, R170, RZ, 0x1f ;  /* 0x00001fffaa027589 */ /* 0x000ea200000e0000 */
[----:B------:R-:W-:Y:S01]  /*0a90*/  NOP ;  /* 0x0000000000007918 */ /* 0x000fe20000000000 */
[----:B--2---:R-:W-:-:S13]  /*0aa0*/  ISETP.NE.AND P0, PT, R2, 0x3, PT ;  /* 0x000000030200780c */ /* 0x004fda0003f05270 */
[----:B------:R-:W-:Y:S05]  /*0ab0*/  @P0 BRA `(.L_x_12) ;  /* 0x0000000000300947 */ /* 0x000fea0003800000 */
[----:B-1----:R-:W1:Y:S01]  /*0ac0*/  S2UR UR6, SR_CgaCtaId ;  /* 0x00000000000679c3 */ /* 0x002e620000008800 */
[----:B------:R-:W-:Y:S01]  /*0ad0*/  UMOV UR4, 0x400 ;  /* 0x0000040000047882 */ /* 0x000fe20000000000 */
[----:B------:R-:W-:Y:S01]  /*0ae0*/  UMOV UR5, 0x20 ;  /* 0x0000002000057882 */ /* 0x000fe20000000000 */
[----:B------:R-:W-:Y:S01]  /*0af0*/  ELECT P0, URZ, PT ;  /* 0x0000000000ff782f */ /* 0x000fe20003800000 */
[----:B-1----:R-:W-:Y:S02]  /*0b00*/  ULEA UR6, UR6, UR4, 0x18 ;  /* 0x0000000406067291 */ /* 0x002fe4000f8ec0ff */
[----:B------:R-:W-:-:S04]  /*0b10*/  UIADD3 UR4, UPT, UPT, -UR5, 0x100000, URZ ;  /* 0x0010000005047890 */ /* 0x000fc8000fffe1ff */
[----:B------:R-:W-:Y:S02]  /*0b20*/  USHF.L.U32 UR5, UR4, 0xb, URZ ;  /* 0x0000000b04057899 */ /* 0x000fe400080006ff */
[----:B------:R-:W-:Y:S01]  /*0b30*/  USHF.L.U32 UR4, UR4, 0x1, URZ ;  /* 0x0000000104047899 */ /* 0x000fe200080006ff */
[----:B------:R-:W1:Y:S11]  /*0b40*/  FENCE.VIEW.ASYNC.S ;  /* 0x00000000000073c6 */ /* 0x000e760000000000 */
[----:B-1----:R2:W1:Y:S01]  /*0b50*/  SYNCS.EXCH.64 URZ, [UR6+0x1a0], UR4 ;  /* 0x0001a00406ff75b2 */ /* 0x0024620008000100 */
[----:B------:R2:W1:Y:S02]  /*0b60*/  SYNCS.EXCH.64 URZ, [UR6+0x1a8], UR4 ;  /* 0x0001a80406ff75b2 */ /* 0x0004640008000100 */
[----:B--2---:R-:W-:Y:S01]  /*0b70*/  NOP ;  /* 0x0000000000007918 */ /* 0x004fe20000000000 */
.L_x_12:
[----:B------:R-:W2:Y:S01]  /*0b80*/  SHFL.IDX PT, R2, R170, RZ, 0x1f ;  /* 0x00001fffaa027589 */ /* 0x000ea200000e0000 */
[----:B------:R-:W-:Y:S01]  /*0b90*/  NOP ;  /* 0x0000000000007918 */ /* 0x000fe20000000000 */
[----:B--2---:R-:W-:-:S13]  /*0ba0*/  ISETP.NE.AND P0, PT, R2, 0x4, PT ;  /* 0x000000040200780c */ /* 0x004fda0003f05270 */
[----:B------:R-:W-:Y:S05]  /*0bb0*/  @P0 BRA `(.L_x_13) ;  /* 0x0000000000440947 */ /* 0x000fea0003800000 */
[----:B-1----:R-:W1:Y:S01]  /*0bc0*/  S2UR UR6, SR_CgaCtaId ;  /* 0x00000000000679c3 */ /* 0x002e620000008800 */
[----:B------:R-:W-:Y:S01]  /*0bd0*/  UMOV UR4, 0x100 ;  /* 0x0000010000047882 */ /* 0x000fe20000000000 */
[----:B------:R-:W-:Y:S01]  /*0be0*/  UMOV UR5, 0x400 ;  /* 0x0000040000057882 */ /* 0x000fe20000000000 */
[----:B------:R-:W-:Y:S01]  /*0bf0*/  USEL UR4, UR4, 0xe0, UP3 ;  /* 0x000000e004047887 */ /* 0x000fe20009800000 */
[----:B------:R-:W-:Y:S01]  /*0c00*/  UMOV UR8, 0x1 ;  /* 0x0000000100087882 */ /* 0x000fe20000000000 */
[----:B------:R-:W-:Y:S01]  /*0c10*/  ELECT P0, URZ, PT ;  /* 0x0000000000ff782f */ /* 0x000fe20003800000 */
[----:B------:R-:W-:-:S04]  /*0c20*/  UIADD3 UR8, UPT, UPT, -UR8, 0x100000, URZ ;  /* 0x0010000008087890 */ /* 0x000fc8000fffe1ff */
[----:B------:R-:W-:Y:S02]  /*0c30*/  USHF.L.U32 UR9, UR8, 0xb, URZ ;  /* 0x0000000b08097899 */ /* 0x000fe400080006ff */
[----:B------:R-:W-:Y:S02]  /*0c40*/  USHF.L.U32 UR8, UR8, 0x1, URZ ;  /* 0x0000000108087899 */ /* 0x000fe400080006ff */
[----:B-1----:R-:W-:Y:S02]  /*0c50*/  ULEA UR6, UR6, UR5, 0x18 ;  /* 0x0000000506067291 */ /* 0x002fe4000f8ec0ff */
[----:B------:R-:W-:-:S04]  /*0c60*/  UIADD3 UR4, UPT, UPT, -UR4, 0x100000, URZ ;  /* 0x0010000004047890 */ /* 0x000fc8000fffe1ff */
[----:B------:R-:W-:Y:S02]  /*0c70*/  USHF.L.U32 UR5, UR4, 0xb, URZ ;  /* 0x0000000b04057899 */ /* 0x000fe400080006ff */
[----:B------:R-:W-:Y:S01]  /*0c80*/  USHF.L.U32 UR4, UR4, 0x1, URZ ;  /* 0x0000000104047899 */ /* 0x000fe200080006ff */
[----:B------:R-:W1:Y:S03]  /*0c90*/  FENCE.VIEW.ASYNC.S ;  /* 0x00000000000073c6 */ /* 0x000e660000000000 */
[----:B-1----:R2:W1:Y:S08]  /*0ca0*/  SYNCS.EXCH.64 URZ, [UR6+0x1b0], UR8 ;  /* 0x0001b00806ff75b2 */ /* 0x0024700008000100 */
[----:B------:R2:W1:Y:S02]  /*0cb0*/  SYNCS.EXCH.64 URZ, [UR6+0x1b8], UR4 ;  /* 0x0001b80406ff75b2 */ /* 0x0004640008000100 */
[----:B--2---:R-:W-:Y:S01]  /*0cc0*/  NOP ;  /* 0x0000000000007918 */ /* 0x004fe20000000000 */
.L_x_13:
[----:B------:R-:W2:Y:S01]  /*0cd0*/  SHFL.IDX PT, R2, R170, RZ, 0x1f ;  /* 0x00001fffaa027589 */ /* 0x000ea200000e0000 */
[----:B------:R-:W1:Y:S01]  /*0ce0*/  S2UR UR50, SR_CTAID.X ;  /* 0x00000000003279c3 */ /* 0x000e620000002500 */
[----:B------:R-:W-:-:S07]  /*0cf0*/  NOP ;  /* 0x0000000000007918 */ /* 0x000fce0000000000 */
[----:B------:R-:W1:Y:S01]  /*0d00*/  S2UR UR24, SR_CTAID.Y ;  /* 0x00000000001879c3 */ /* 0x000e620000002600 */
[----:B--2---:R-:W-:-:S13]  /*0d10*/  ISETP.NE.AND P0, PT, R2, 0x5, PT ;  /* 0x000000050200780c */ /* 0x004fda0003f05270 */
[----:B-1----:R-:W-:Y:S05]  /*0d20*/  @P0 BRA `(.L_x_14) ;  /* 0x0000000000480947 */ /* 0x002fea0003800000 */
        /* <DEDUP_REMOVED lines=13> */
[----:B-1----:R1:W2:Y:S01]  /*0e00*/  SYNCS.EXCH.64 URZ, [UR4+0x1c0], UR8 ;  /* 0x0001c00804ff75b2 */ /* 0x0022a20008000100 */
[----:B------:R1:W1:Y:S01]  /*0e10*/  SYNCS.EXCH.64 URZ, [UR4+0x1d0], UR6 ;  /* 0x0001d00604ff75b2 */ /* 0x0002620008000100 */
[----:B------:R1:W1:Y:S01]  /*0e20*/  SYNCS.EXCH.64 URZ, [UR4+0x1c8], UR8 ;  /* 0x0001c80804ff75b2 */ /* 0x0002620008000100 */
[----:B------:R1:W1:Y:S01]  /*0e30*/  SYNCS.EXCH.64 URZ, [UR4+0x1d8], UR6 ;  /* 0x0001d80604ff75b2 */ /* 0x0002620008000100 */
[----:B------:R-:W-:Y:S01]  /*0e40*/  NOP ;  /* 0x0000000000007918 */ /* 0x000fe20000000000 */
.L_x_14:
[----:B------:R-:W-:-:S05]  /*0e50*/  CS2R.32 R160, SR_CgaSize ;  /* 0x0000000000a07805 */ /* 0x000fca0000008a00 */
[----:B------:R-:W-:-:S05]  /*0e60*/  IMAD R160, R160, -0xa0, RZ ;  /* 0xffffff60a0a07824 */ /* 0x000fca00078e02ff */
[----:B------:R-:W-:-:S14]  /*0e70*/  R2UR UR5, R160 ;  /* 0x00000000a00572ca */ /* 0x000fdc00000e0000 */
[----:B------:R-:W3:Y:S01]  /*0e80*/  LDCU UR5, c[0x0][UR5+0x2b0] ;  /* 0x00005600050577ac */ /* 0x000ee20008000800 */
[----:B------:R-:W-:Y:S02]  /*0e90*/  I2FP.F32.U32 R5, UR50 ;  /* 0x0000003200057c45 */ /* 0x000fe40008201000 */
[----:B------:R-:W-:-:S05]  /*0ea0*/  CS2R.32 R3, SR_CgaSize ;  /* 0x0000000000037805 */ /* 0x000fca0000008a00 */
[----:B------:R-:W-:-:S06]  /*0eb0*/  IMAD R3, R3, -0xa0, RZ ;  /* 0xffffff6003037824 */ /* 0x000fcc00078e02ff */
[----:B------:R-:W4:Y:S01]  /*0ec0*/  LDC R3, c[0x0][R3+0x2a0] ;  /* 0x0000a80003037b82 */ /* 0x000f220000000800 */
[----:B------:R-:W-:Y:S02]  /*0ed0*/  I2FP.F32.U32 R4, UR24 ;  /* 0x0000001800047c45 */ /* 0x000fe40008201000 */
[----:B------:R-:W-:-:S05]  /*0ee0*/  CS2R.32 R160, SR_CgaSize ;  /* 0x0000000000a07805 */ /* 0x000fca0000008a00 */
[----:B------:R-:W-:-:S05]  /*0ef0*/  IMAD R160, R160, -0xa0, RZ ;  /* 0xffffff60a0a07824 */ /* 0x000fca00078e02ff */
[----:B-1----:R-:W-:-:S14]  /*0f00*/  R2UR UR4, R160 ;  /* 0x00000000a00472ca */ /* 0x002fdc00000e0000 */
[----:B------:R-:W1:Y:S01]  /*0f10*/  LDCU UR4, c[0x0][UR4+0x2b4] ;  /* 0x00005680040477ac */ /* 0x000e620008000800 */
[----:B------:R-:W-:Y:S01]  /*0f20*/  NOP ;  /* 0x0000000000007918 */ /* 0x000fe20000000000 */
[----:B------:R-:W2:Y:S01]  /*0f30*/  LDCU UR19, c[0x0][0xc24] ;  /* 0x00018480ff1377ac */ /* 0x000ea20008000800 */
[----:B------:R-:W-:-:S05]  /*0f40*/  CS2R.32 R2, SR_CgaSize ;  /* 0x0000000000027805 */ /* 0x000fca0000008a00 */
[----:B------:R-:W-:-:S06]  /*0f50*/  IMAD R2, R2, -0xa0, RZ ;  /* 0xffffff6002027824 */ /* 0x000fcc00078e02ff */
[----:B------:R-:W4:Y:S01]  /*0f60*/  LDC R2, c[0x0][R2+0x2a4] ;  /* 0x0000a90002027b82 */ /* 0x000f220000000800 */
[----:B---3--:R-:W-:-:S07]  /*0f70*/  FMUL R5, R5, UR5 ;  /* 0x0000000505057c20 */ /* 0x008fce0008400000 */
[----:B------:R-:W3:Y:S01]  /*0f80*/  S2UR UR51, SR_CTAID.Z ;  /* 0x00000000003379c3 */ /* 0x000ee20000002700 */
[----:B-1----:R-:W-:Y:S01]  /*0f90*/  FMUL R4, R4, UR4 ;  /* 0x0000000404047c20 */ /* 0x002fe20008400000 */
[----:B------:R-:W1:Y:S01]  /*0fa0*/  F2I.U32.TRUNC.NTZ R160, R5 ;  /* 0x0000000500a07305 */ /* 0x000e62000020f000 */
[----:B--2---:R-:W-:-:S07]  /*0fb0*/  UISETP.GE.AND UP0, UPT, UR19, 0x1, UPT ;  /* 0x000000011300788c */ /* 0x004fce000bf06270 */
[----:B------:R-:W2:Y:S01]  /*0fc0*/  F2I.U32.TRUNC.NTZ R135, R4 ;  /* 0x0000000400877305 */ /* 0x000ea2000020f000 */
[----:B-1----:R-:W-:-:S05]  /*0fd0*/  IADD3 R160, PT, PT, -R160, RZ, RZ ;  /* 0x000000ffa0a07210 */ /* 0x002fca0007ffe1ff */
[----:B----4-:R-:W-:Y:S01]  /*0fe0*/  IMAD R160, R3, R160, UR50 ;  /* 0x0000003203a07e24 */ /* 0x010fe2000f8e02a0 */
[----:B--2---:R-:W-:-:S05]  /*0ff0*/  IADD3 R135, PT, PT, -R135, RZ, RZ ;  /* 0x000000ff87877210 */ /* 0x004fca0007ffe1ff */
[----:B------:R-:W-:Y:S01]  /*1000*/  IMAD R135, R2, R135, UR24 ;  /* 0x0000001802877e24 */ /* 0x000fe2000f8e0287 */
[----:B------:R-:W-:Y:S06]  /*1010*/  BAR.SYNC.DEFER_BLOCKING 0x0 ;  /* 0x0000000000007b1d */ /* 0x000fec0000010000 */
[----:B---3--:R-:W-:Y:S05]  /*1020*/  BRA.U !UP0, `(.L_x_15) ;  /* 0x0000000108d47547 */ /* 0x008fea000b800000 */
[----:B------:R-:W1:Y:S01]  /*1030*/  LDCU.128 UR20, c[0x0][0xc10] ;  /* 0x00018200ff1477ac */ /* 0x000e620008000c00 */
[----:B------:R-:W2:Y:S01]  /*1040*/  LDCU UR6, c[0x0][0x370] ;  /* 0x00006e00ff0677ac */ /* 0x000ea20008000800 */
[----:B------:R-:W3:Y:S01]  /*1050*/  LDCU UR4, c[0x0][0x374] ;  /* 0x00006e80ff0477ac */ /* 0x000ee20008000800 */
[----:B------:R-:W4:Y:S01]  /*1060*/  LDCU UR25, c[0x0][0xc0c] ;  /* 0x00018180ff1977ac */ /* 0x000f220008000800 */
[----:B------:R-:W4:Y:S01]  /*1070*/  LDCU UR5, c[0x0][0xc20] ;  /* 0x00018400ff0577ac */ /* 0x000f220008000800 */
[----:B------:R-:W4:Y:S01]  /*1080*/  LDCU.64 UR16, c[0x0][0xc28] ;  /* 0x00018500ff1077ac */ /* 0x000f220008000a00 */
[----:B-1----:R-:W-:Y:S02]  /*1090*/  UISETP.NE.AND UP0, UPT, UR22, 0x1, UPT ;  /* 0x000000011600788c */ /* 0x002fe4000bf05270 */
[----:B---3--:R-:W-:Y:S02]  /*10a0*/  UIMAD.WIDE.U32 UR8, UR4, UR23, URZ ;  /* 0x00000017040872a5 */ /* 0x008fe4000f8e00ff */
[----:B--2---:R-:W-:-:S02]  /*10b0*/  UIMAD.WIDE.U32 UR10, UR6, UR20, URZ ;  /* 0x00000014060a72a5 */ /* 0x004fc4000f8e00ff */
[----:B----4-:R-:W-:Y:S02]  /*10c0*/  UISETP.NE.AND UP2, UPT, UR25, 0x1, UPT ;  /* 0x000000011900788c */ /* 0x010fe4000bf45270 */
[----:B------:R-:W-:Y:S01]  /*10d0*/  UISETP.NE.AND UP4, UPT, UR19, 0x1, UPT ;  /* 0x000000011300788c */ /* 0x000fe2000bf85270 */
[----:B------:R-:W-:Y:S02]  /*10e0*/  UMOV UR8, UR9 ;  /* 0x0000000900087c82 */ /* 0x000fe40008000000 */
[----:B------:R-:W-:Y:S01]  /*10f0*/  UMOV UR10, UR11 ;  /* 0x0000000b000a7c82 */ /* 0x000fe20008000000 */
[----:B------:R-:W-:Y:S02]  /*1100*/  @UP0 USHF.R.U32.HI UR4, URZ, UR5, UR8 ;  /* 0x00000005ff040299 */ /* 0x000fe40008011608 */
[----:B------:R-:W-:Y:S02]  /*1110*/  UIMAD.WIDE.U32 UR12, UR24, UR23, URZ ;  /* 0x00000017180c72a5 */ /* 0x000fe4000f8e00ff */
[----:B------:R-:W-:-:S02]  /*1120*/  UIMAD.WIDE.U32 UR8, UR4, UR16, URZ ;  /* 0x00000010040872a5 */ /* 0x000fc4000f8e00ff */
[----:B------:R-:W-:Y:S02]  /*1130*/  @UP2 USHF.R.U32.HI UR6, URZ, UR21, UR10 ;  /* 0x00000015ff062299 */ /* 0x000fe4000801160a */
[----:B------:R-:W-:Y:S02]  /*1140*/  UIMAD.WIDE.U32 UR14, UR50, UR20, URZ ;  /* 0x00000014320e72a5 */ /* 0x000fe4000f8e00ff */
[----:B------:R-:W-:Y:S01]  /*1150*/  UIMAD.WIDE.U32 UR10, UR6, UR16, URZ ;  /* 0x00000010060a72a5 */ /* 0x000fe2000f8e00ff */
[----:B------:R-:W-:Y:S01]  /*1160*/  UMOV UR12, UR13 ;  /* 0x0000000d000c7c82 */ /* 0x000fe20008000000 */
[----:B------:R-:W-:Y:S01]  /*1170*/  UMOV UR8, UR9 ;  /* 0x0000000900087c82 */ /* 0x000fe20008000000 */
[----:B------:R-:W-:Y:S02]  /*1180*/  USHF.R.U32.HI UR12, URZ, UR5, UR12 ;  /* 0x00000005ff0c7299 */ /* 0x000fe4000801160c */
[----:B------:R-:W-:Y:S01]  /*1190*/  @UP4 USHF.R.U32.HI UR4, URZ, UR17, UR8 ;  /* 0x00000011ff044299 */ /* 0x000fe20008011608 */
[----:B------:R-:W-:Y:S01]  /*11a0*/  UMOV UR14, UR15 ;  /* 0x0000000f000e7c82 */ /* 0x000fe20008000000 */
[----:B------:R-:W-:Y:S01]  /*11b0*/  UMOV UR10, UR11 ;  /* 0x0000000b000a7c82 */ /* 0x000fe20008000000 */
[----:B------:R-:W-:-:S02]  /*11c0*/  USHF.R.U32.HI UR14, URZ, UR21, UR14 ;  /* 0x00000015ff0e7299 */ /* 0x000fc4000801160e */
[----:B------:R-:W-:Y:S02]  /*11d0*/  USEL UR5, UR24, UR12, !UP0 ;  /* 0x0000000c18057287 */ /* 0x000fe4000c000000 */
[----:B------:R-:W-:Y:S02]  /*11e0*/  @UP4 USHF.R.U32.HI UR6, URZ, UR17, UR10 ;  /* 0x00000011ff064299 */ /* 0x000fe4000801160a */
[----:B------:R-:W-:Y:S02]  /*11f0*/  UIMAD UR7, UR4, UR19, URZ ;  /* 0x00000013040772a4 */ /* 0x000fe4000f8e02ff */
[----:B------:R-:W-:Y:S02]  /*1200*/  USEL UR4, UR50, UR14, !UP2 ;  /* 0x0000000e32047287 */ /* 0x000fe4000d000000 */
[----:B------:R-:W-:Y:S02]  /*1210*/  UIMAD UR10, UR6, UR19, URZ ;  /* 0x00000013060a72a4 */ /* 0x000fe4000f8e02ff */
[----:B------:R-:W-:-:S02]  /*1220*/  UISETP.GE.AND UP0, UPT, UR5, UR7, UPT ;  /* 0x000000070500728c */ /* 0x000fc4000bf06270 */
[----:B------:R-:W-:Y:S02]  /*1230*/  UIMAD.WIDE.U32 UR8, UR5, UR16, URZ ;  /* 0x00000010050872a5 */ /* 0x000fe4000f8e00ff */
[----:B------:R-:W-:Y:S02]  /*1240*/  UISETP.GE.OR UP0, UPT, UR4, UR10, UP0 ;  /* 0x0000000a0400728c */ /* 0x000fe40008706670 */
[----:B------:R-:W-:Y:S02]  /*1250*/  UIMAD.WIDE.U32 UR10, UR4, UR16, URZ ;  /* 0x00000010040a72a5 */ /* 0x000fe4000f8e00ff */
[----:B------:R-:W-:Y:S01]  /*1260*/  UIADD3 UR10, UPT, UPT, -UR4, URZ, URZ ;  /* 0x000000ff040a7290 */ /* 0x000fe2000fffe1ff */
[----:B------:R-:W-:Y:S01]  /*1270*/  UMOV UR8, UR9 ;  /* 0x0000000900087c82 */ /* 0x000fe20008000000 */
[----:B------:R-:W-:Y:S02]  /*1280*/  UIADD3 UR9, UPT, UPT, -UR5, URZ, URZ ;  /* 0x000000ff05097290 */ /* 0x000fe4000fffe1ff */
[----:B------:R-:W-:-:S03]  /*1290*/  USHF.R.U32.HI UR8, URZ, UR17, UR8 ;  /* 0x00000011ff087299 */ /* 0x000fc60008011608 */
[----:B------:R-:W-:Y:S01]  /*12a0*/  @!UP0 UMOV UR7, UR11 ;  /* 0x0000000b00078c82 */ /* 0x000fe20008000000 */
[----:B------:R-:W-:Y:S02]  /*12b0*/  UIMAD UR24, UR22, UR9, UR24 ;  /* 0x00000009161872a4 */ /* 0x000fe4000f8e0218 */
[----:B------:R-:W-:Y:S02]  /*12c0*/  USEL UR8, UR5, UR8, !UP4 ;  /* 0x0000000805087287 */ /* 0x000fe4000e000000 */
[----:B------:R-:W-:Y:S02]  /*12d0*/  @!UP0 USHF.R.U32.HI UR7, URZ, UR17, UR7 ;  /* 0x00000011ff078299 */ /* 0x000fe40008011607 */
[----:B------:R-:W-:Y:S02]  /*12e0*/  UIADD3 UR9, UPT, UPT, -UR8, URZ, URZ ;  /* 0x000000ff08097290 */ /* 0x000fe4000fffe1ff */
[----:B------:R-:W-:Y:S02]  /*12f0*/  @!UP0 USEL UR7, UR4, UR7, !UP4 ;  /* 0x0000000704078287 */ /* 0x000fe4000e000000 */
[----:B------:R-:W-:-:S02]  /*1300*/  UIMAD UR9, UR19, UR9, UR5 ;  /* 0x00000009130972a4 */ /* 0x000fc4000f8e0205 */
[----:B------:R-:W-:Y:S02]  /*1310*/  @!UP0 UIADD3 UR8, UPT, UPT, UR8, -UR7, URZ ;  /* 0x8000000708088290 */ /* 0x000fe4000fffe0ff */
[----:B------:R-:W-:Y:S02]  /*1320*/  @!UP0 UIMAD UR7, UR9, UR6, UR7 ;  /* 0x00000006090782a4 */ /* 0x000fe4000f8e0207 */
[----:B------:R-:W-:Y:S02]  /*1330*/  @!UP0 UIMAD UR5, UR8, UR19, UR4 ;  /* 0x00000013080582a4 */ /* 0x000fe4000f8e0204 */
[----:B------:R-:W-:Y:S02]  /*1340*/  UIMAD UR6, UR25, UR10, UR50 ;  /* 0x0000000a190672a4 */ /* 0x000fe4000f8e0232 */
[----:B------:R-:W-:Y:S01]  /*1350*/  UIMAD UR24, UR5, UR22, UR24 ;  /* 0x00000016051872a4 */ /* 0x000fe2000f8e0218 */
[----:B------:R-:W-:Y:S02]  /*1360*/  @!UP0 UMOV UR4, UR7 ;  /* 0x0000000700048c82 */ /* 0x000fe40008000000 */
[----:B------:R-:W-:-:S12]  /*1370*/  UIMAD UR50, UR4, UR25, UR6 ;  /* 0x00000019043272a4 */ /* 0x000fd8000f8e0206 */
.L_x_15:
[----:B------:R-:W1:Y:S02]  /*1380*/  LDCU UR4, c[0x0][0xc30] ;  /* 0x00018600ff0477ac */ /* 0x000e640008000800 */
[----:B-1----:R-:W-:-:S09]  /*1390*/  UISETP.NE.AND UP0, UPT, UR4, 0x1, UPT ;  /* 0x000000010400788c */ /* 0x002fd2000bf05270 */
[----:B------:R-:W-:Y:S05]  /*13a0*/  BRA.U UP0, `(.L_x_16) ;  /* 0x0000000100447547 */ /* 0x000fea000b800000 */
[----:B------:R-:W1:Y:S01]  /*13b0*/  LDCU.128 UR8, c[0x0][0xc10] ;  /* 0x00018200ff0877ac */ /* 0x000e620008000c00 */
[----:B------:R-:W2:Y:S01]  /*13c0*/  LDCU UR12, c[0x0][0xc0c] ;  /* 0x00018180ff0c77ac */ /* 0x000ea20008000800 */
[----:B------:R-:W3:Y:S01]  /*13d0*/  LDCU UR13, c[0x0][0xc20] ;  /* 0x00018400ff0d77ac */ /* 0x000ee20008000800 */
[----:B-1----:R-:W-:Y:S02]  /*13e0*/  UIMAD.WIDE.U32 UR6, UR50, UR8, URZ ;  /* 0x00000008320672a5 */ /* 0x002fe4000f8e00ff */
[----:B------:R-:W-:Y:S02]  /*13f0*/  UIMAD.WIDE.U32 UR4, UR24, UR11, URZ ;  /* 0x0000000b180472a5 */ /* 0x000fe4000f8e00ff */
[----:B--2---:R-:W-:Y:S02]  /*1400*/  UISETP.NE.AND UP2, UPT, UR12, 0x1, UPT ;  /* 0x000000010c00788c */ /* 0x004fe4000bf45270 */
[----:B------:R-:W-:Y:S01]  /*1410*/  UISETP.NE.AND UP0, UPT, UR10, 0x1, UPT ;  /* 0x000000010a00788c */ /* 0x000fe2000bf05270 */
[----:B------:R-:W-:-:S02]  /*1420*/  UMOV UR6, UR7 ;  /* 0x0000000700067c82 */ /* 0x000fc40008000000 */
[----:B------:R-:W-:Y:S01]  /*1430*/  UMOV UR4, UR5 ;  /* 0x0000000500047c82 */ /* 0x000fe20008000000 */
[----:B------:R-:W-:Y:S02]  /*1440*/  USHF.R.U32.HI UR6, URZ, UR9, UR6 ;  /* 0x00000009ff067299 */ /* 0x000fe40008011606 */
[----:B---3--:R-:W-:Y:S02]  /*1450*/  USHF.R.U32.HI UR4, URZ, UR13, UR4 ;  /* 0x0000000dff047299 */ /* 0x008fe40008011604 */
[----:B------:R-:W-:Y:S02]  /*1460*/  USEL UR5, UR50, UR6, !UP2 ;  /* 0x0000000632057287 */ /* 0x000fe4000d000000 */
[----:B------:R-:W-:-:S04]  /*1470*/  USEL UR4, UR24, UR4, !UP0 ;  /* 0x0000000418047287 */ /* 0x000fc8000c000000 */
[----:B------:R-:W-:Y:S02]  /*1480*/  UIADD3 UR6, UPT, UPT, UR5, -UR4, URZ ;  /* 0x8000000405067290 */ /* 0x000fe4000fffe0ff */
[----:B------:R-:W-:Y:S02]  /*1490*/  UIADD3 UR4, UPT, UPT, -UR5, UR4, URZ ;  /* 0x0000000405047290 */ /* 0x000fe4000fffe1ff */
[----:B------:R-:W-:Y:S02]  /*14a0*/  UIMAD UR24, UR6, UR10, UR24 ;  /* 0x0000000a061872a4 */ /* 0x000fe4000f8e0218 */
[----:B------:R-:W-:-:S12]  /*14b0*/  UIMAD UR50, UR4, UR12, UR50 ;  /* 0x0000000c043272a4 */ /* 0x000fd8000f8e0232 */
.L_x_16:
[----:B------:R-:W-:Y:S01]  /*14c0*/  BAR.SYNC.DEFER_BLOCKING 0x0 ;  /* 0x0000000000007b1d */ /* 0x000fe20000010000 */
[----:B------:R-:W-:Y:S01]  /*14d0*/  UISETP.NE.AND UP0, UPT, UR18, 0x2, UPT ;  /* 0x000000021200788c */ /* 0x000fe2000bf05270 */
[----:B------:R-:W-:Y:S02]  /*14e0*/  ISETP.NE.OR P3, PT, R0, 0x2, !P3 ;  /* 0x000000020000780c */ /* 0x000fe40005f65670 */
[----:B------:R-:W-:Y:S02]  /*14f0*/  LOP3.LUT R0, R166, 0x1f, RZ, 0xc0, !PT ;  /* 0x0000001fa6007812 */ /* 0x000fe400078ec0ff */
[----:B------:R-:W1:Y:S04]  /*1500*/  LDCU UR39, c[0x0][0xc24] ;  /* 0x00018480ff2777ac */ /* 0x000e680008000800 */
[----:B------:R-:W-:Y:S05]  /*1510*/  BRA.U UP0, `(.L_x_17) ;  /* 0x0000002500507547 */ /* 0x000fea000b800000 */
[----:B------:R-:W2:Y:S01]  /*1520*/  LDCU UR5, c[0x0][0x388] ;  /* 0x00007100ff0577ac */ /* 0x000ea20008000800 */
[----:B------:R-:W-:Y:S01]  /*1530*/  PLOP3.LUT P1, PT, PT, PT, UP3, 0x80, 0x8 ;  /* 0x000000000008781c */ /* 0x000fe20003f2f038 */
[----:B------:R-:W-:Y:S01]  /*1540*/  IMAD.MOV.U32 R2, RZ, RZ, RZ ;  /* 0x000000ffff027224 */ /* 0x000fe200078e00ff */
[----:B------:R-:W-:Y:S01]  /*1550*/  ISETP.EQ.OR P2, PT, R0, RZ, P3 ;  /* 0x000000ff0000720c */ /* 0x000fe20001f42670 */
[----:B------:R-:W3:Y:S01]  /*1560*/  LDCU UR8, c[0x0][0x38c] ;  /* 0x00007180ff0877ac */ /* 0x000ee20008000800 */
[----:B------:R-:W-:Y:S01]  /*1570*/  PLOP3.LUT P1, PT, P1, PT, PT, 0x8, 0x80 ;  /* 0x000000000080781c */ /* 0x000fe20000f2e170 */
[----:B------:R-:W4:Y:S01]  /*1580*/  LDCU.64 UR6, c[0x0][0x390] ;  /* 0x00007200ff0677ac */ /* 0x000f220008000a00 */
[----:B------:R-:W1:Y:S01]  /*1590*/  LDCU UR53, c[0x0][0x370] ;  /* 0x00006e00ff3577ac */ /* 0x000e620008000800 */
[----:B------:R-:W1:Y:S01]  /*15a0*/  LDCU.64 UR42, c[0x0][0x348] ;  /* 0x00006900ff2a77ac */ /* 0x000e620008000a00 */
[----:B--2---:R-:W-:Y:S01]  /*15b0*/  UIADD3 UR5, UPT, UPT, UR5, 0x1f, URZ ;  /* 0x0000001f05057890 */ /* 0x004fe2000fffe0ff */
[----:B------:R-:W2:Y:S03]  /*15c0*/  LDCU UR52, c[0x0][0x374] ;  /* 0x00006e80ff3477ac */ /* 0x000ea60008000800 */
[----:B------:R-:W-:Y:S01]  /*15d0*/  USHF.R.S32.HI UR4, URZ, 0x1f, UR5 ;  /* 0x0000001fff047899 */ /* 0x000fe20008011405 */
[----:B------:R-:W-:Y:S01]  /*15e0*/  UMOV UR26, 0x1 ;  /* 0x00000001001a7882 */ /* 0x000fe20000000000 */
[----:B------:R-:W-:-:S02]  /*15f0*/  UMOV UR30, URZ ;  /* 0x000000ff001e7c82 */ /* 0x000fc40008000000 */
[----:B------:R-:W-:Y:S01]  /*1600*/  ULEA.HI UR4, UR4, UR5, URZ, 0x5 ;  /* 0x0000000504047291 */ /* 0x000fe2000f8f28ff */
[----:B------:R-:W-:Y:S01]  /*1610*/  UMOV UR31, URZ ;  /* 0x000000ff001f7c82 */ /* 0x000fe20008000000 */
[----:B------:R-:W-:Y:S02]  /*1620*/  UMOV UR38, URZ ;  /* 0x000000ff00267c82 */ /* 0x000fe40008000000 */
[----:B------:R-:W-:-:S04]  /*1630*/  USHF.R.S32.HI UR4, URZ, 0x5, UR4 ;  /* 0x00000005ff047899 */ /* 0x000fc80008011404 */
[----:B---3--:R-:W-:-:S04]  /*1640*/  UIMAD UR4, UR4, UR8, URZ ;  /* 0x00000008040472a4 */ /* 0x008fc8000f8e02ff */
[----:B----4-:R-:W-:-:S04]  /*1650*/  UIMAD UR4, UR4, UR6, URZ ;  /* 0x00000006040472a4 */ /* 0x010fc8000f8e02ff */
[----:B------:R-:W-:-:S04]  /*1660*/  UIMAD UR54, UR4, UR7, URZ ;  /* 0x00000007043672a4 */ /* 0x000fc8000f8e02ff */
[----:B------:R-:W-:Y:S02]  /*1670*/  UISETP.NE.AND UP1, UPT, UR54, URZ, UPT ;  /* 0x000000ff3600728c */ /* 0x000fe4000bf25270 */
[----:B------:R-:W-:-:S04]  /*1680*/  UISETP.LT.U32.AND UP0, UPT, UR54, 0x18, UPT ;  /* 0x000000183600788c */ /* 0x000fc8000bf01070 */
[----:B------:R-:W-:-:S04]  /*1690*/  USEL UR4, UR54, 0x18, UP0 ;  /* 0x0000001836047887 */ /* 0x000fc80008000000 */
[----:B------:R-:W-:Y:S02]  /*16a0*/  UIADD3 UR5, UPT, UPT, UR4, -0x1, URZ ;  /* 0xffffffff04057890 */ /* 0x000fe4000fffe0ff */
[----:B------:R-:W-:Y:S02]  /*16b0*/  @!UP1 UIADD3 UR5, UPT, UPT, UR4, URZ, URZ ;  /* 0x000000ff04059290 */ /* 0x000fe4000fffe0ff */
[----:B------:R-:W-:Y:S02]  /*16c0*/  UIADD3 UR51, UPT, UPT, UR54, -UR4, URZ ;  /* 0x8000000436337290 */ /* 0x000fe4000fffe0ff */
[----:B-12---:R-:W-:-:S12]  /*16d0*/  UIADD3 UR55, UPT, UPT, UR5, 0x1, URZ ;  /* 0x0000000105377890 */ /* 0x006fd8000fffe0ff */
.L_x_33:
[----:B------:R-:W1:Y:S01]  /*16e0*/  S2UR UR36, SR_CgaCtaId ;  /* 0x00000000002479c3 */ /* 0x000e620000008800 */
[----:B------:R-:W-:Y:S01]  /*16f0*/  UMOV UR4, 0x400 ;  /* 0x0000040000047882 */ /* 0x000fe20000000000 */
[----:B------:R-:W-:Y:S01]  /*1700*/  MOV R0, UR26 ;  /* 0x0000001a00007c02 */ /* 0x000fe20008000f00 */
[----:B------:R-:W-:Y:S02]  /*1710*/  UISETP.NE.AND UP0, UPT, UR54, URZ, UPT ;  /* 0x000000ff3600728c */ /* 0x000fe4000bf05270 */
[----:B------:R-:W-:Y:S01]  /*1720*/  USHF.L.U32 UR44, UR50, 0x7, URZ ;  /* 0x00000007322c7899 */ /* 0x000fe200080006ff */
[----:B------:R-:W-:Y:S01]  /*1730*/  SHF.L.U32 R0, R0, 0x1f, RZ ;  /* 0x0000001f00007819 */ /* 0x000fe200000006ff */
[----:B------:R-:W-:Y:S01]  /*1740*/  USHF.L.U32 UR19, UR24, 0x7, URZ ;  /* 0x0000000718137899 */ /* 0x000fe200080006ff */
[----:B------:R-:W-:Y:S01]  /*1750*/  UMOV UR27, URZ ;  /* 0x000000ff001b7c82 */ /* 0x000fe20008000000 */
[----:B------:R-:W-:Y:S01]  /*1760*/  UMOV UR22, URZ ;  /* 0x000000ff00167c82 */ /* 0x000fe20008000000 */
[----:B------:R-:W-:Y:S01]  /*1770*/  UMOV UR21, URZ ;  /* 0x000000ff00157c82 */ /* 0x000fe20008000000 */
[----:B------:R-:W-:Y:S01]  /*1780*/  UMOV UR20, URZ ;  /* 0x000000ff00147c82 */ /* 0x000fe20008000000 */
[----:B-1----:R-:W-:-:S04]  /*1790*/  ULEA UR36, UR36, UR4, 0x18 ;  /* 0x0000000424247291 */ /* 0x002fc8000f8ec0ff */
[----:B------:R-:W-:-:S09]  /*17a0*/  ULEA UR4, UR30, UR36, 0x3 ;  /* 0x000000241e047291 */ /* 0x000fd2000f8e18ff */
[----:B------:R1:W2:Y:S01]  /*17b0*/  SYNCS.PHASECHK.TRANS64.TRYWAIT P0, [UR4+0xc0], R0 ;  /* 0x0000c000ff0075a7 */ /* 0x0002a20008001104 */
[----:B------:R-:W-:Y:S05]  /*17c0*/  BRA.U !UP0, `(.L_x_18) ;  /* 0x0000000508947547 */ /* 0x000fea000b800000 */
[----:B------:R-:W3:Y:S01]  /*17d0*/  LDCU.128 UR12, c[0x0][0x480] ;  /* 0x00009000ff0c77ac */ /* 0x000ee20008000c00 */
[----:B------:R-:W4:Y:S01]  /*17e0*/  LDCU.128 UR8, c[0x0][0x490] ;  /* 0x00009200ff0877ac */ /* 0x000f220008000c00 */
[----:B------:R-:W1:Y:S01]  /*17f0*/  LDCU.64 UR20, c[0x0][0x4c0] ;  /* 0x00009800ff1477ac */ /* 0x000e620008000a00 */
[----:B------:R-:W1:Y:S01]  /*1800*/  LDCU.64 UR16, c[0x0][0x4f0] ;  /* 0x00009e00ff1077ac */ /* 0x000e620008000a00 */
[----:B------:R-:W1:Y:S01]  /*1810*/  LDCU UR18, c[0x0][0x4c8] ;  /* 0x00009900ff1277ac */ /* 0x000e620008000800 */
[----:B---3--:R-:W-:Y:S02]  /*1820*/  UIMAD.WIDE.U32 UR4, UR44, UR13, URZ ;  /* 0x0000000d2c0472a5 */ /* 0x008fe4000f8e00ff */
[----:B------:R-:W-:Y:S02]  /*1830*/  UISETP.NE.AND UP0, UPT, UR12, 0x1, UPT ;  /* 0x000000010c00788c */ /* 0x000fe4000bf05270 */
[----:B------:R-:W-:Y:S01]  /*1840*/  USHF.R.U32.HI UR5, URZ, UR14, UR5 ;  /* 0x0000000eff057299 */ /* 0x000fe20008011605 */
[----:B------:R-:W3:Y:S03]  /*1850*/  LDCU UR45, c[0x0][0x38c] ;  /* 0x00007180ff2d77ac */ /* 0x000ee60008000800 */
[----:B------:R-:W-:-:S02]  /*1860*/  USEL UR5, UR44, UR5, !UP0 ;  /* 0x000000052c057287 */ /* 0x000fc4000c000000 */
[----:B------:R-:W-:Y:S02]  /*1870*/  UISETP.NE.AND UP0, UPT, UR15, 0x1, UPT ;  /* 0x000000010f00788c */ /* 0x000fe4000bf05270 */
[----:B----4-:R-:W-:Y:S01]  /*1880*/  UIMAD.WIDE.U32 UR6, UR5, UR8, URZ ;  /* 0x00000008050672a5 */ /* 0x010fe2000f8e00ff */
[----:B------:R-:W4:Y:S01]  /*1890*/  LDCU UR8, c[0x0][0x4a0] ;  /* 0x00009400ff0877ac */ /* 0x000f220008000800 */
[----:B------:R-:W1:Y:S05]  /*18a0*/  LDCU UR23, c[0x0][0x4cc] ;  /* 0x00009980ff1777ac */ /* 0x000e6a0008000800 */
[----:B------:R-:W-:Y:S01]  /*18b0*/  UMOV UR4, UR7 ;  /* 0x0000000700047c82 */ /* 0x000fe20008000000 */
[----:B------:R-:W1:Y:S01]  /*18c0*/  LDCU.64 UR40, c[0x0][0x390] ;  /* 0x00007200ff2877ac */ /* 0x000e620008000a00 */
[----:B------:R-:W-:Y:S01]  /*18d0*/  USHF.R.U32.HI UR4, URZ, UR9, UR4 ;  /* 0x00000009ff047299 */ /* 0x000fe20008011604 */
[----:B------:R-:W1:Y:S03]  /*18e0*/  LDCU UR9, c[0x0][0x4ec] ;  /* 0x00009d80ff0977ac */ /* 0x000e660008000800 */
[----:B------:R-:W-:-:S02]  /*18f0*/  USEL UR4, UR5, UR4, !UP0 ;  /* 0x0000000405047287 */ /* 0x000fc4000c000000 */
[----:B------:R-:W-:Y:S02]  /*1900*/  UISETP.NE.AND UP0, UPT, UR10, 0x1, UPT ;  /* 0x000000010a00788c */ /* 0x000fe4000bf05270 */
[----:B------:R-:W-:Y:S01]  /*1910*/  UIMAD.WIDE.U32 UR6, UR4, UR11, URZ ;  /* 0x0000000b040672a5 */ /* 0x000fe2000f8e00ff */
[----:B------:R-:W1:Y:S01]  /*1920*/  LDCU.64 UR24, c[0x0][0x4d0] ;  /* 0x00009a00ff1877ac */ /* 0x000e620008000a00 */
[----:B------:R-:W-:-:S05]  /*1930*/  UIADD3 UR38, UPT, UPT, UR55, UR31, URZ ;  /* 0x0000001f37267290 */ /* 0x000fca000fffe0ff */
[----:B------:R-:W-:Y:S01]  /*1940*/  UMOV UR6, UR7 ;  /* 0x0000000700067c82 */ /* 0x000fe20008000000 */
[----:B------:R-:W-:Y:S02]  /*1950*/  UIADD3 UR7, UPT, UPT, -UR4, URZ, URZ ;  /* 0x000000ff04077290 */ /* 0x000fe4000fffe1ff */
[----:B----4-:R-:W-:Y:S02]  /*1960*/  USHF.R.U32.HI UR6, URZ, UR8, UR6 ;  /* 0x00000008ff067299 */ /* 0x010fe40008011606 */
[----:B------:R-:W-:Y:S02]  /*1970*/  UIADD3 UR8, UPT, UPT, -UR5, URZ, URZ ;  /* 0x000000ff05087290 */ /* 0x000fe4000fffe1ff */
[----:B------:R-:W-:Y:S02]  /*1980*/  USEL UR14, UR4, UR6, !UP0 ;  /* 0x00000006040e7287 */ /* 0x000fe4000c000000 */
[----:B------:R-:W-:Y:S02]  /*1990*/  UIMAD UR7, UR15, UR7, UR5 ;  /* 0x000000070f0772a4 */ /* 0x000fe4000f8e0205 */
[----:B------:R-:W-:-:S02]  /*19a0*/  UIADD3 UR6, UPT, UPT, -UR14, URZ, URZ ;  /* 0x000000ff0e067290 */ /* 0x000fc4000fffe1ff */
[----:B------:R-:W-:Y:S02]  /*19b0*/  UIMAD UR8, UR12, UR8, UR44 ;  /* 0x000000080c0872a4 */ /* 0x000fe4000f8e022c */
[----:B------:R-:W-:Y:S02]  /*19c0*/  UIMAD UR13, UR10, UR6, UR4 ;  /* 0x000000060a0d72a4 */ /* 0x000fe4000f8e0204 */
[----:B-1----:R-:W-:Y:S02]  /*19d0*/  UIMAD UR11, UR8, UR20, UR9 ;  /* 0x00000014080b72a4 */ /* 0x002fe4000f8e0209 */
[----:B------:R-:W-:Y:S01]  /*19e0*/  UIMAD UR12, UR7, UR21, UR16 ;  /* 0x00000015070c72a4 */ /* 0x000fe2000f8e0210 */
[----:B------:R-:W1:Y:S02]  /*19f0*/  LDCU.64 UR4, c[0x0][0x4f8] ;  /* 0x00009f00ff0477ac */ /* 0x000e640008000a00 */
[----:B------:R-:W4:Y:S01]  /*1a00*/  LDCU UR6, c[0x0][0x500] ;  /* 0x0000a000ff0677ac */ /* 0x000f220008000800 */
[----:B------:R-:W-:Y:S01]  /*1a10*/  UIMAD UR13, UR13, UR18, UR17 ;  /* 0x000000120d0d72a4 */ /* 0x000fe2000f8e0211 */
[----:B------:R-:W-:Y:S01]  /*1a20*/  UMOV UR27, URZ ;  /* 0x000000ff001b7c82 */ /* 0x000fe20008000000 */
[----:B------:R-:W-:Y:S01]  /*1a30*/  UMOV UR7, UR30 ;  /* 0x0000001e00077c82 */ /* 0x000fe20008000000 */
[----:B------:R-:W-:Y:S01]  /*1a40*/  UMOV UR20, URZ ;  /* 0x000000ff00147c82 */ /* 0x000fe20008000000 */
[----:B------:R-:W-:Y:S01]  /*1a50*/  UMOV UR21, URZ ;  /* 0x000000ff00157c82 */ /* 0x000fe20008000000 */
[----:B---3--:R-:W-:-:S07]  /*1a60*/  UMOV UR22, URZ ;  /* 0x000000ff00167c82 */ /* 0x008fce0008000000 */
.L_x_23:
[----:B------:R-:W-:Y:S01]  /*1a70*/  @!P3 MOV R3, 0x2000 ;  /* 0x000020000003b802 */ /* 0x000fe20000000f00 */
[----:B------:R-:W-:Y:S01]  /*1a80*/  ULEA UR9, UR7, UR36, 0x3 ;  /* 0x0000002407097291 */ /* 0x000fe2000f8e18ff */
[----:B-12---:R-:W-:Y:S11]  /*1a90*/  @P0 BRA `(.L_x_19) ;  /* 0x0000000000100947 */ /* 0x006ff60003800000 */
[----:B------:R-:W-:Y:S04]  /*1aa0*/  MOV R0, UR26 ;  /* 0x0000001a00007c02 */ /* 0x000fe80008000f00 */
[----:B------:R-:W-:Y:S04]  /*1ab0*/  SHF.L.U32 R5, R0, 0x1f, RZ ;  /* 0x0000001f00057819 */ /* 0x000fe800000006ff */
[----:B------:R-:W2:Y:S02]  /*1ac0*/  SYNCS.PHASECHK.TRANS64.TRYWAIT P0, [UR9+0xc0], R5 ;  /* 0x0000c005ff0075a7 */ /* 0x000ea40008001109 */
[----:B--2---:R-:W-:Y:S05]  /*1ad0*/  @!P0 BRA `(.L_x_20) ;  /* 0x0000007c00ec8947 */ /* 0x004fea0003800000 */
.L_x_19:
[----:B------:R3:W-:Y:S01]  /*1ae0*/  @!P3 SYNCS.ARRIVE.TRANS64 RZ, [UR9], R3 ;  /* 0x00000003ffffb9a7 */ /* 0x0007e20008000009 */
[----:B------:R-:W-:Y:S04]  /*1af0*/  BSSY.RECONVERGENT B0, `(.L_x_21) ;  /* 0x0000003000007945 */ /* 0x000fe80003800200 */
[----:B------:R-:W-:Y:S05]  /*1b00*/  @P2 BRA `(.L_x_22) ;  /* 0x0000000000042947 */ /* 0x000fea0003800000 */
[----:B-1--4-:R-:W-:Y:S05]  /*1b10*/  BPT.TRAP 0x1 ;  /* 0x000000040000795c */ /* 0x012fea0000300000 */
.L_x_22:
[----:B-1--4-:R-:W-:Y:S05]  /*1b20*/  BSYNC.RECONVERGENT B0 ;  /* 0x0000000000007941 */ /* 0x012fea0003800200 */
.L_x_21:
[----:B------:R-:W-:Y:S02]  /*1b30*/  UIADD3 UR8, UPT, UPT, UR7, 0x1, URZ ;  /* 0x0000000107087890 */ /* 0x000fe4000fffe0ff */
[----:B------:R-:W-:Y:S02]  /*1b40*/  UIMAD UR15, UR20, UR23, UR4 ;  /* 0x00000017140f72a4 */ /* 0x000fe4000f8e0204 */
[----:B------:R-:W-:Y:S02]  /*1b50*/  UISETP.NE.AND UP0, UPT, UR8, 0x18, UPT ;  /* 0x000000180800788c */ /* 0x000fe4000bf05270 */
[----:B------:R-:W-:Y:S02]  /*1b60*/  ULEA UR16, UR7, UR36, 0xc ;  /* 0x0000002407107291 */ /* 0x000fe4000f8e60ff */
[----:B------:R-:W-:Y:S02]  /*1b70*/  USEL UR10, URZ, 0x1, UP0 ;  /* 0x00000001ff0a7887 */ /* 0x000fe40008000000 */
[----:B------:R-:W-:Y:S02]  /*1b80*/  USEL UR30, UR8, URZ, UP0 ;  /* 0x000000ff081e7287 */ /* 0x000fe40008000000 */
[----:B------:R-:W-:Y:S02]  /*1b90*/  ULOP3.LUT UR26, UR26, UR10, URZ, 0x3c, !UPT ;  /* 0x0000000a1a1a7292 */ /* 0x000fe4000f8e3cff */
[----:B------:R-:W-:Y:S02]  /*1ba0*/  ULEA UR8, UR30, UR36, 0x3 ;  /* 0x000000241e087291 */ /* 0x000fe4000f8e18ff */
[----:B------:R-:W-:Y:S02]  /*1bb0*/  UIADD3 UR34, UP0, UPT, UR42, 0x80, URZ ;  /* 0x000000802a227890 */ /* 0x000fe4000ff1e0ff */
[----:B------:R-:W-:Y:S01]  /*1bc0*/  USHF.L.U32 UR10, UR27, 0x5, URZ ;  /* 0x000000051b0a7899 */ /* 0x000fe200080006ff */
[----:B--2---:R-:W-:Y:S01]  /*1bd0*/  MOV R0, UR26 ;  /* 0x0000001a00007c02 */ /* 0x004fe20008000f00 */
[----:B------:R-:W-:Y:S02]  /*1be0*/  UIADD3.X UR35, UPT, UPT, URZ, UR43, URZ, UP0, !UPT ;  /* 0x0000002bff237290 */ /* 0x000fe400087fe4ff */
[----:B------:R-:W-:Y:S01]  /*1bf0*/  UIADD3 UR32, UP3, UPT, UR42, 0x200, URZ ;  /* 0x000002002a207890 */ /* 0x000fe2000ff7e0ff */
[----:B---3--:R-:W-:Y:S01]  /*1c00*/  SHF.L.U32 R3, R0, 0x1f, RZ ;  /* 0x0000001f00037819 */ /* 0x008fe200000006ff */
[----:B------:R-:W-:Y:S02]  /*1c10*/  UIADD3 UR37, UPT, UPT, UR20, 0x1, URZ ;  /* 0x0000000114257890 */ /* 0x000fe4000fffe0ff */
[----:B------:R-:W-:Y:S01]  /*1c20*/  UIADD3.X UR33, UPT, UPT, URZ, UR43, URZ, UP3, !UPT ;  /* 0x0000002bff217290 */ /* 0x000fe20009ffe4ff */
[----:B------:R3:W1:Y:S01]  /*1c30*/  SYNCS.PHASECHK.TRANS64.TRYWAIT P0, [UR8+0xc0], R3 ;  /* 0x0000c003ff0075a7 */ /* 0x0006620008001108 */
[----:B------:R-:W-:Y:S02]  /*1c40*/  UIMAD UR8, UR21, UR24, UR5 ;  /* 0x00000018150872a4 */ /* 0x000fe4000f8e0205 */
[----:B------:R-:W-:Y:S02]  /*1c50*/  UIMAD UR7, UR22, UR25, UR6 ;  /* 0x00000019160772a4 */ /* 0x000fe4000f8e0206 */
[----:B------:R-:W-:Y:S02]  /*1c60*/  ULEA UR15, UR8, UR15, 0x5 ;  /* 0x0000000f080f7291 */ /* 0x000fe4000f8e28ff */
[----:B------:R-:W-:Y:S02]  /*1c70*/  UIADD3 UR8, UPT, UPT, UR16, 0x8600, URZ ;  /* 0x0000860010087890 */ /* 0x000fe4000fffe0ff */
[----:B------:R-:W-:Y:S02]  /*1c80*/  ULEA UR7, UR7, UR15, 0xa ;  /* 0x0000000f07077291 */ /* 0x000fe4000f8e50ff */
[----:B------:R-:W-:Y:S02]  /*1c90*/  UIADD3 UR16, UPT, UPT, UR16, 0x20600, URZ ;  /* 0x0002060010107890 */ /* 0x000fe4000fffe0ff */
[----:B------:R-:W-:Y:S02]  /*1ca0*/  UPRMT UR7, UR7, 0x5410, URZ ;  /* 0x0000541007077896 */ /* 0x000fe400080000ff */
[----:B------:R-:W-:Y:S02]  /*1cb0*/  UISETP.NE.AND UP2, UPT, UR37, UR45, UPT ;  /* 0x0000002d2500728c */ /* 0x000fe4000bf45270 */
[----:B------:R-:W-:Y:S02]  /*1cc0*/  UIADD3 UR29, UPT, UPT, UR21, 0x1, URZ ;  /* 0x00000001151d7890 */ /* 0x000fe4000fffe0ff */
[----:B------:R-:W-:Y:S02]  /*1cd0*/  UIADD3 UR28, UPT, UPT, UR22, 0x1, URZ ;  /* 0x00000001161c7890 */ /* 0x000fe4000fffe0ff */
[----:B------:R-:W-:Y:S01]  /*1ce0*/  UIADD3 UR31, UPT, UPT, UR31, 0x1, URZ ;  /* 0x000000011f1f7890 */ /* 0x000fe2000fffe0ff */
[----:B------:R2:W-:Y:S01]  /*1cf0*/  UTMALDG.5D.IM2COL [UR8], [UR34], UR7 ;  /* 0x00000008220073b4 */ /* 0x0005e20008060007 */
[----:B------:R-:W-:Y:S01]  /*1d00*/  UMOV UR46, 0x0 ;  /* 0x00000000002e7882 */ /* 0x000fe20000000000 */
[----:B------:R-:W-:Y:S01]  /*1d10*/  UMOV UR47, 0x10000000 ;  /* 0x10000000002f7882 */ /* 0x000fe20000000000 */
[----:B------:R-:W-:Y:S01]  /*1d20*/  UMOV UR17, UR9 ;  /* 0x0000000900117c82 */ /* 0x000fe20008000000 */
[----:B------:R-:W-:Y:S01]  /*1d30*/  @UP2 UIADD3 UR29, UPT, UPT, UR21, URZ, URZ ;  /* 0x000000ff151d2290 */ /* 0x000fe2000fffe0ff */
[----:B------:R-:W-:Y:S03]  /*1d40*/  UMOV UR18, UR10 ;  /* 0x0000000a00127c82 */ /* 0x000fe60008000000 */
[----:B------:R-:W-:Y:S01]  /*1d50*/  UISETP.NE.AND UP1, UPT, UR29, UR40, UPT ;  /* 0x000000281d00728c */ /* 0x000fe2000bf25270 */
[----:B------:R4:W-:Y:S10]  /*1d60*/  UTMALDG.5D [UR16], [UR32], desc[UR46] ;  /* 0x00002e10200075b4 */ /* 0x0009f40008021000 */
[----:B------:R-:W-:Y:S04]  /*1d70*/  @UP1 UIADD3 UR28, UPT, UPT, UR22, URZ, URZ ;  /* 0x000000ff161c1290 */ /* 0x000fe8000fffe0ff */
[----:B------:R-:W-:Y:S02]  /*1d80*/  UISETP.NE.AND UP0, UPT, UR28, UR41, UPT ;  /* 0x000000291c00728c */ /* 0x000fe4000bf05270 */
[----:B--2---:R-:W-:Y:S09]  /*1d90*/  UIADD3 UR8, UPT, UPT, UR27, 0x1, URZ ;  /* 0x000000011b087890 */ /* 0x004ff2000fffe0ff */
[----:B------:R-:W-:Y:S01]  /*1da0*/  @UP0 UIADD3 UR8, UPT, UPT, UR27, URZ, URZ ;  /* 0x000000ff1b080290 */ /* 0x000fe2000fffe0ff */
[----:B------:R-:W-:Y:S06]  /*1db0*/  UMOV UR7, UR30 ;  /* 0x0000001e00077c82 */ /* 0x000fec0008000000 */
[----:B------:R-:W-:Y:S01]  /*1dc0*/  UMOV UR27, UR8 ;  /* 0x00000008001b7c82 */ /* 0x000fe20008000000 */
[----:B----4-:R-:W-:Y:S02]  /*1dd0*/  USEL UR22, UR28, URZ, UP0 ;  /* 0x000000ff1c167287 */ /* 0x010fe40008000000 */
[----:B------:R-:W-:Y:S02]  /*1de0*/  UISETP.NE.AND UP0, UPT, UR31, UR38, UPT ;  /* 0x000000261f00728c */ /* 0x000fe4000bf05270 */
[----:B------:R-:W-:Y:S02]  /*1df0*/  USEL UR20, UR37, URZ, UP2 ;  /* 0x000000ff25147287 */ /* 0x000fe40009000000 */
[----:B------:R-:W-:Y:S05]  /*1e00*/  USEL UR21, UR29, URZ, UP1 ;  /* 0x000000ff1d157287 */ /* 0x000fea0008800000 */
[----:B---3--:R-:W-:Y:S07]  /*1e10*/  BRA.U UP0, `(.L_x_23) ;  /* 0xfffffffd00147547 */ /* 0x008fee000b83ffff */
.L_x_18:
[----:B------:R-:W-:Y:S01]  /*1e20*/  ULEA UR4, UR30, UR36, 0x3 ;  /* 0x000000241e047291 */ /* 0x000fe2000f8e18ff */
[----:B-1----:R-:W-:Y:S01]  /*1e30*/  MOV R0, UR26 ;  /* 0x0000001a00007c02 */ /* 0x002fe20008000f00 */
[----:B------:R-:W-:Y:S01]  /*1e40*/  @!P1 SYNCS.ARRIVE.TRANS64.A1T0 RZ, [UR36+0x1a8], RZ ;  /* 0x0001a8ffffff99a7 */ /* 0x000fe20008100024 */
[----:B------:R-:W-:Y:S02]  /*1e50*/  UISETP.GE.AND UP0, UPT, UR51, 0x1, UPT ;  /* 0x000000013300788c */ /* 0x000fe4000bf06270 */
[----:B------:R-:W-:-:S04]  /*1e60*/  SHF.L.U32 R0, R0, 0x1f, RZ ;  /* 0x0000001f00007819 */ /* 0x000fc800000006ff */
[----:B--2---:R1:W2:Y:S03]  /*1e70*/  SYNCS.PHASECHK.TRANS64.TRYWAIT P0, [UR4+0xc0], R0 ;  /* 0x0000c000ff0075a7 */ /* 0x0042a60008001104 */
[----:B------:R-:W-:Y:S05]  /*1e80*/  BRA.U !UP0, `(.L_x_24) ;  /* 0x00000005088c7547 */ /* 0x000fea000b800000 */
[----:B------:R-:W3:Y:S01]  /*1e90*/  LDCU.128 UR8, c[0x0][0x480] ;  /* 0x00009000ff0877ac */ /* 0x000ee20008000c00 */
[----:B------:R-:W4:Y:S01]  /*1ea0*/  LDCU.128 UR32, c[0x0][0x490] ;  /* 0x00009200ff2077ac */ /* 0x000f220008000c00 */
[----:B------:R-:W1:Y:S01]  /*1eb0*/  LDCU.64 UR28, c[0x0][0x4c0] ;  /* 0x00009800ff1c77ac */ /* 0x000e620008000a00 */
[----:B------:R-:W1:Y:S01]  /*1ec0*/  LDCU UR13, c[0x0][0x4c8] ;  /* 0x00009900ff0d77ac */ /* 0x000e620008000800 */
[----:B------:R-:W1:Y:S01]  /*1ed0*/  LDCU.64 UR16, c[0x0][0x4f0] ;  /* 0x00009e00ff1077ac */ /* 0x000e620008000a00 */
[----:B---3--:R-:W-:Y:S02]  /*1ee0*/  UIMAD.WIDE.U32 UR4, UR44, UR9, URZ ;  /* 0x000000092c0472a5 */ /* 0x008fe4000f8e00ff */
[----:B------:R-:W-:Y:S02]  /*1ef0*/  UISETP.NE.AND UP0, UPT, UR8, 0x1, UPT ;  /* 0x000000010800788c */ /* 0x000fe4000bf05270 */
[----:B------:R-:W-:Y:S01]  /*1f00*/  USHF.R.U32.HI UR5, URZ, UR10, UR5 ;  /* 0x0000000aff057299 */ /* 0x000fe20008011605 */
[----:B------:R-:W3:Y:S03]  /*1f10*/  LDCU UR9, c[0x0][0x4a0] ;  /* 0x00009400ff0977ac */ /* 0x000ee60008000800 */
[----:B------:R-:W-:-:S02]  /*1f20*/  USEL UR5, UR44, UR5, !UP0 ;  /* 0x000000052c057287 */ /* 0x000fc4000c000000 */
[----:B------:R-:W-:Y:S02]  /*1f30*/  UISETP.NE.AND UP0, UPT, UR11, 0x1, UPT ;  /* 0x000000010b00788c */ /* 0x000fe4000bf05270 */
[----:B----4-:R-:W-:Y:S01]  /*1f40*/  UIMAD.WIDE.U32 UR6, UR5, UR32, URZ ;  /* 0x00000020050672a5 */ /* 0x010fe2000f8e00ff */
[----:B------:R-:W1:Y:S01]  /*1f50*/  LDCU UR10, c[0x0][0x4ec] ;  /* 0x00009d80ff0a77ac */ /* 0x000e620008000800 */
[----:B------:R-:W4:Y:S05]  /*1f60*/  LDCU UR46, c[0x0][0x38c] ;  /* 0x00007180ff2e77ac */ /* 0x000f2a0008000800 */
[----:B------:R-:W-:Y:S01]  /*1f70*/  UMOV UR4, UR7 ;  /* 0x0000000700047c82 */ /* 0x000fe20008000000 */
[----:B------:R-:W1:Y:S01]  /*1f80*/  LDCU UR23, c[0x0][0x4cc] ;  /* 0x00009980ff1777ac */ /* 0x000e620008000800 */
[----:B------:R-:W-:Y:S01]  /*1f90*/  USHF.R.U32.HI UR4, URZ, UR33, UR4 ;  /* 0x00000021ff047299 */ /* 0x000fe20008011604 */
[----:B------:R-:W1:Y:S03]  /*1fa0*/  LDCU.64 UR40, c[0x0][0x390] ;  /* 0x00007200ff2877ac */ /* 0x000e660008000a00 */
[----:B------:R-:W-:-:S02]  /*1fb0*/  USEL UR4, UR5, UR4, !UP0 ;  /* 0x0000000405047287 */ /* 0x000fc4000c000000 */
[----:B------:R-:W-:Y:S02]  /*1fc0*/  UISETP.NE.AND UP0, UPT, UR34, 0x1, UPT ;  /* 0x000000012200788c */ /* 0x000fe4000bf05270 */
[----:B------:R-:W-:Y:S01]  /*1fd0*/  UIMAD.WIDE.U32 UR6, UR4, UR35, URZ ;  /* 0x00000023040672a5 */ /* 0x000fe2000f8e00ff */
[----:B------:R-:W1:Y:S01]  /*1fe0*/  LDCU.64 UR24, c[0x0][0x4d0] ;  /* 0x00009a00ff1877ac */ /* 0x000e620008000a00 */
[----:B------:R-:W-:-:S05]  /*1ff0*/  UIADD3 UR38, UPT, UPT, UR51, UR38, URZ ;  /* 0x0000002633267290 */ /* 0x000fca000fffe0ff */
[----:B------:R-:W-:Y:S01]  /*2000*/  UMOV UR6, UR7 ;  /* 0x0000000700067c82 */ /* 0x000fe20008000000 */
[----:B------:R-:W-:Y:S02]  /*2010*/  UIADD3 UR7, UPT, UPT, -UR5, URZ, URZ ;  /* 0x000000ff05077290 */ /* 0x000fe4000fffe1ff */
[----:B---3--:R-:W-:Y:S02]  /*2020*/  USHF.R.U32.HI UR6, URZ, UR9, UR6 ;  /* 0x00000009ff067299 */ /* 0x008fe40008011606 */
[----:B------:R-:W-:Y:S02]  /*2030*/  UIMAD UR7, UR8, UR7, UR44 ;  /* 0x00000007080772a4 */ /* 0x000fe4000f8e022c */
[----:B------:R-:W-:Y:S02]  /*2040*/  USEL UR14, UR4, UR6, !UP0 ;  /* 0x00000006040e7287 */ /* 0x000fe4000c000000 */
[----:B------:R-:W-:Y:S02]  /*2050*/  UIADD3 UR6, UPT, UPT, -UR4, URZ, URZ ;  /* 0x000000ff04067290 */ /* 0x000fe4000fffe1ff */
[----:B------:R-:W-:-:S02]  /*2060*/  UIADD3 UR9, UPT, UPT, -UR14, URZ, URZ ;  /* 0x000000ff0e097290 */ /* 0x000fc4000fffe1ff */
[----:B------:R-:W-:Y:S02]  /*2070*/  UIMAD UR12, UR11, UR6, UR5 ;  /* 0x000000060b0c72a4 */ /* 0x000fe4000f8e0205 */
[----:B------:R-:W-:Y:S02]  /*2080*/  UIMAD UR9, UR34, UR9, UR4 ;  /* 0x00000009220972a4 */ /* 0x000fe4000f8e0204 */
[----:B-1----:R-:W-:Y:S01]  /*2090*/  UIMAD UR11, UR7, UR28, UR10 ;  /* 0x0000001c070b72a4 */ /* 0x002fe2000f8e020a */
[----:B------:R-:W1:Y:S02]  /*20a0*/  LDCU.64 UR4, c[0x0][0x4f8] ;  /* 0x00009f00ff0477ac */ /* 0x000e640008000a00 */
[----:B------:R-:W3:Y:S01]  /*20b0*/  LDCU UR6, c[0x0][0x500] ;  /* 0x0000a000ff0677ac */ /* 0x000ee20008000800 */
[----:B------:R-:W-:Y:S02]  /*20c0*/  UIMAD UR12, UR12, UR29, UR16 ;  /* 0x0000001d0c0c72a4 */ /* 0x000fe4000f8e0210 */
[----:B------:R-:W-:Y:S01]  /*20d0*/  UIMAD UR13, UR9, UR13, UR17 ;  /* 0x0000000d090d72a4 */ /* 0x000fe2000f8e0211 */
[----:B------:R-:W-:Y:S01]  /*20e0*/  UMOV UR37, UR51 ;  /* 0x0000003300257c82 */ /* 0x000fe20008000000 */
[----:B----4-:R-:W-:-:S10]  /*20f0*/  UMOV UR7, UR30 ;  /* 0x0000001e00077c82 */ /* 0x010fd40008000000 */
.L_x_29:
[----:B------:R-:W-:Y:S01]  /*2100*/  @!P3 MOV R3, 0x2000 ;  /* 0x000020000003b802 */ /* 0x000fe20000000f00 */
[----:B------:R-:W-:Y:S01]  /*2110*/  ULEA UR9, UR7, UR36, 0x3 ;  /* 0x0000002407097291 */ /* 0x000fe2000f8e18ff */
[----:B-12---:R-:W-:Y:S11]  /*2120*/  @P0 BRA `(.L_x_25) ;  /* 0x0000000000100947 */ /* 0x006ff60003800000 */
[----:B------:R-:W-:Y:S04]  /*2130*/  MOV R0, UR26 ;  /* 0x0000001a00007c02 */ /* 0x000fe80008000f00 */
[----:B------:R-:W-:Y:S04]  /*2140*/  SHF.L.U32 R5, R0, 0x1f, RZ ;  /* 0x0000001f00057819 */ /* 0x000fe800000006ff */
[----:B------:R-:W2:Y:S02]  /*2150*/  SYNCS.PHASECHK.TRANS64.TRYWAIT P0, [UR9+0xc0], R5 ;  /* 0x0000c005ff0075a7 */ /* 0x000ea40008001109 */
[----:B--2---:R-:W-:Y:S05]  /*2160*/  @!P0 BRA `(.L_x_26) ;  /* 0x0000007800608947 */ /* 0x004fea0003800000 */
.L_x_25:
[----:B------:R4:W-:Y:S01]  /*2170*/  @!P3 SYNCS.ARRIVE.TRANS64 RZ, [UR9], R3 ;  /* 0x00000003ffffb9a7 */ /* 0x0009e20008000009 */
[----:B------:R-:W-:Y:S04]  /*2180*/  BSSY.RECONVERGENT B0, `(.L_x_27) ;  /* 0x0000003000007945 */ /* 0x000fe80003800200 */
[----:B------:R-:W-:Y:S05]  /*2190*/  @P2 BRA `(.L_x_28) ;  /* 0x0000000000042947 */ /* 0x000fea0003800000 */
[----:B-1-3--:R-:W-:Y:S05]  /*21a0*/  BPT.TRAP 0x1 ;  /* 0x000000040000795c */ /* 0x00afea0000300000 */
.L_x_28:
[----:B-1-3--:R-:W-:Y:S05]  /*21b0*/  BSYNC.RECONVERGENT B0 ;  /* 0x0000000000007941 */ /* 0x00afea0003800200 */
.L_x_27:
[----:B------:R-:W-:Y:S02]  /*21c0*/  UIADD3 UR8, UPT, UPT, UR7, 0x1, URZ ;  /* 0x0000000107087890 */ /* 0x000fe4000fffe0ff */
[----:B------:R-:W-:Y:S02]  /*21d0*/  UIMAD UR16, UR20, UR23, UR4 ;  /* 0x00000017141072a4 */ /* 0x000fe4000f8e0204 */
[----:B------:R-:W-:Y:S02]  /*21e0*/  UISETP.NE.AND UP0, UPT, UR8, 0x18, UPT ;  /* 0x000000180800788c */ /* 0x000fe4000bf05270 */
[----:B------:R-:W-:Y:S02]  /*21f0*/  UIMAD UR15, UR21, UR24, UR5 ;  /* 0x00000018150f72a4 */ /* 0x000fe4000f8e0205 */
[----:B------:R-:W-:Y:S02]  /*2200*/  USEL UR10, URZ, 0x1, UP0 ;  /* 0x00000001ff0a7887 */ /* 0x000fe40008000000 */
[----:B------:R-:W-:Y:S02]  /*2210*/  USEL UR30, UR8, URZ, UP0 ;  /* 0x000000ff081e7287 */ /* 0x000fe40008000000 */
[----:B------:R-:W-:Y:S02]  /*2220*/  ULOP3.LUT UR26, UR26, UR10, URZ, 0x3c, !UPT ;  /* 0x0000000a1a1a7292 */ /* 0x000fe4000f8e3cff */
[----:B------:R-:W-:Y:S02]  /*2230*/  ULEA UR8, UR30, UR36, 0x3 ;  /* 0x000000241e087291 */ /* 0x000fe4000f8e18ff */
[----:B------:R-:W-:Y:S02]  /*2240*/  ULEA UR18, UR7, UR36, 0xc ;  /* 0x0000002407127291 */ /* 0x000fe4000f8e60ff */
[----:B------:R-:W-:Y:S01]  /*2250*/  UIMAD UR7, UR22, UR25, UR6 ;  /* 0x00000019160772a4 */ /* 0x000fe2000f8e0206 */
[----:B--2---:R-:W-:Y:S01]  /*2260*/  MOV R0, UR26 ;  /* 0x0000001a00007c02 */ /* 0x004fe20008000f00 */
[----:B------:R-:W-:Y:S02]  /*2270*/  ULEA UR15, UR15, UR16, 0x5 ;  /* 0x000000100f0f7291 */ /* 0x000fe4000f8e28ff */
[----:B------:R-:W-:Y:S01]  /*2280*/  UIADD3 UR34, UP0, UPT, UR42, 0x80, URZ ;  /* 0x000000802a227890 */ /* 0x000fe2000ff1e0ff */
[----:B----4-:R-:W-:Y:S01]  /*2290*/  SHF.L.U32 R3, R0, 0x1f, RZ ;  /* 0x0000001f00037819 */ /* 0x010fe200000006ff */
[----:B------:R-:W-:Y:S02]  /*22a0*/  ULEA UR7, UR7, UR15, 0xa ;  /* 0x0000000f07077291 */ /* 0x000fe4000f8e50ff */
[----:B------:R-:W-:Y:S01]  /*22b0*/  USHF.L.U32 UR10, UR27, 0x5, URZ ;  /* 0x000000051b0a7899 */ /* 0x000fe200080006ff */
[----:B------:R4:W1:Y:S01]  /*22c0*/  SYNCS.PHASECHK.TRANS64.TRYWAIT P0, [UR8+0xc0], R3 ;  /* 0x0000c003ff0075a7 */ /* 0x0008620008001108 */
[----:B------:R-:W-:Y:S02]  /*22d0*/  UIADD3.X UR35, UPT, UPT, URZ, UR43, URZ, UP0, !UPT ;  /* 0x0000002bff237290 */ /* 0x000fe400087fe4ff */
[----:B------:R-:W-:Y:S02]  /*22e0*/  UIADD3 UR8, UPT, UPT, UR18, 0x8600, URZ ;  /* 0x0000860012087890 */ /* 0x000fe4000fffe0ff */
[----:B------:R-:W-:Y:S02]  /*22f0*/  UPRMT UR7, UR7, 0x5410, URZ ;  /* 0x0000541007077896 */ /* 0x000fe400080000ff */
[----:B------:R-:W-:Y:S02]  /*2300*/  UIADD3 UR32, UP3, UPT, UR42, 0x200, URZ ;  /* 0x000002002a207890 */ /* 0x000fe4000ff7e0ff */
[----:B------:R-:W-:Y:S02]  /*2310*/  UIADD3 UR16, UPT, UPT, UR18, 0x20600, URZ ;  /* 0x0002060012107890 */ /* 0x000fe4000fffe0ff */
[----:B------:R-:W-:Y:S02]  /*2320*/  UIADD3.X UR33, UPT, UPT, URZ, UR43, URZ, UP3, !UPT ;  /* 0x0000002bff217290 */ /* 0x000fe40009ffe4ff */
[----:B------:R-:W-:Y:S01]  /*2330*/  UIADD3 UR31, UPT, UPT, UR20, 0x1, URZ ;  /* 0x00000001141f7890 */ /* 0x000fe2000fffe0ff */
[----:B------:R2:W-:Y:S01]  /*2340*/  UTMALDG.5D.IM2COL [UR8], [UR34], UR7 ;  /* 0x00000008220073b4 */ /* 0x0005e20008060007 */
[----:B------:R-:W-:Y:S02]  /*2350*/  UIADD3 UR29, UPT, UPT, UR21, 0x1, URZ ;  /* 0x00000001151d7890 */ /* 0x000fe4000fffe0ff */
[----:B------:R-:W-:Y:S02]  /*2360*/  UISETP.NE.AND UP2, UPT, UR31, UR46, UPT ;  /* 0x0000002e1f00728c */ /* 0x000fe4000bf45270 */
[----:B------:R-:W-:Y:S01]  /*2370*/  UIADD3 UR28, UPT, UPT, UR22, 0x1, URZ ;  /* 0x00000001161c7890 */ /* 0x000fe2000fffe0ff */
[----:B------:R-:W-:Y:S01]  /*2380*/  UMOV UR44, 0x0 ;  /* 0x00000000002c7882 */ /* 0x000fe20000000000 */
[----:B------:R-:W-:Y:S01]  /*2390*/  UMOV UR45, 0x10000000 ;  /* 0x10000000002d7882 */ /* 0x000fe20000000000 */
[----:B------:R-:W-:Y:S01]  /*23a0*/  UMOV UR17, UR9 ;  /* 0x0000000900117c82 */ /* 0x000fe20008000000 */
[----:B------:R-:W-:Y:S02]  /*23b0*/  UMOV UR18, UR10 ;  /* 0x0000000a00127c82 */ /* 0x000fe40008000000 */
[----:B------:R3:W-:Y:S03]  /*23c0*/  UTMALDG.5D [UR16], [UR32], desc[UR44] ;  /* 0x00002c10200075b4 */ /* 0x0007e60008021000 */
[----:B------:R-:W-:Y:S04]  /*23d0*/  @UP2 UIADD3 UR29, UPT, UPT, UR21, URZ, URZ ;  /* 0x000000ff151d2290 */ /* 0x000fe8000fffe0ff */
[----:B------:R-:W-:Y:S11]  /*23e0*/  UISETP.NE.AND UP1, UPT, UR29, UR40, UPT ;  /* 0x000000281d00728c */ /* 0x000ff6000bf25270 */
[----:B------:R-:W-:Y:S04]  /*23f0*/  @UP1 UIADD3 UR28, UPT, UPT, UR22, URZ, URZ ;  /* 0x000000ff161c1290 */ /* 0x000fe8000fffe0ff */
[----:B------:R-:W-:Y:S02]  /*2400*/  UISETP.NE.AND UP0, UPT, UR28, UR41, UPT ;  /* 0x000000291c00728c */ /* 0x000fe4000bf05270 */
[----:B--2---:R-:W-:Y:S02]  /*2410*/  UIADD3 UR8, UPT, UPT, UR27, 0x1, URZ ;  /* 0x000000011b087890 */ /* 0x004fe4000fffe0ff */
[----:B------:R-:W-:Y:S07]  /*2420*/  UIADD3 UR7, UPT, UPT, UR37, -0x1, URZ ;  /* 0xffffffff25077890 */ /* 0x000fee000fffe0ff */
[----:B------:R-:W-:Y:S07]  /*2430*/  @UP0 UIADD3 UR8, UPT, UPT, UR27, URZ, URZ ;  /* 0x000000ff1b080290 */ /* 0x000fee000fffe0ff */
[----:B------:R-:W-:Y:S01]  /*2440*/  UMOV UR27, UR8 ;  /* 0x00000008001b7c82 */ /* 0x000fe20008000000 */
[----:B---3--:R-:W-:Y:S02]  /*2450*/  USEL UR22, UR28, URZ, UP0 ;  /* 0x000000ff1c167287 */ /* 0x008fe40008000000 */
[----:B------:R-:W-:Y:S02]  /*2460*/  UISETP.GT.U32.AND UP0, UPT, UR37, 0x1, UPT ;  /* 0x000000012500788c */ /* 0x000fe4000bf04070 */
[----:B------:R-:W-:Y:S02]  /*2470*/  USEL UR20, UR31, URZ, UP2 ;  /* 0x000000ff1f147287 */ /* 0x000fe40009000000 */
[----:B------:R-:W-:Y:S01]  /*2480*/  USEL UR21, UR29, URZ, UP1 ;  /* 0x000000ff1d157287 */ /* 0x000fe20008800000 */
[----:B------:R-:W-:Y:S01]  /*2490*/  UMOV UR37, UR7 ;  /* 0x0000000700257c82 */ /* 0x000fe20008000000 */
[----:B------:R-:W-:Y:S03]  /*24a0*/  UMOV UR7, UR30 ;  /* 0x0000001e00077c82 */ /* 0x000fe60008000000 */
[----:B----4-:R-:W-:Y:S07]  /*24b0*/  BRA.U UP0, `(.L_x_29) ;  /* 0xfffffffd00107547 */ /* 0x010fee000b83ffff */
.L_x_24:
[----:B------:R-:W-:Y:S01]  /*24c0*/  SHF.L.U32 R3, R2, 0x1f, RZ ;  /* 0x0000001f02037819 */ /* 0x000fe200000006ff */
[----:B------:R-:W-:-:S03]  /*24d0*/  NOP ;  /* 0x0000000000007918 */ /* 0x000fc60000000000 */
[----:B-12---:R-:W1:Y:S02]  /*24e0*/  SYNCS.PHASECHK.TRANS64.TRYWAIT P0, [UR36+0x1b0], R3 ;  /* 0x0001b003ff0075a7 */ /* 0x006e640008001124 */
[----:B-1----:R-:W-:Y:S05]  /*24f0*/  @!P0 BRA `(.L_x_30) ;  /* 0x0000007400948947 */ /* 0x002fea0003800000 */
.L_x_122:
[----:B------:R-:W2:Y:S01]  /*2500*/  LDS.128 R4, [UR36+0x1f0] ;  /* 0x0001f024ff047984 */ /* 0x000ea20008000c00 */
[----:B------:R-:W-:Y:S02]  /*2510*/  UIADD3 UR4, UPT, UPT, UR36, 0x1b8, URZ ;  /* 0x000001b824047890 */ /* 0x000fe4000fffe0ff */
[----:B------:R-:W-:Y:S01]  /*2520*/  UISETP.GE.AND UP0, UPT, UR39, 0x1, UPT ;  /* 0x000000012700788c */ /* 0x000fe2000bf06270 */
[----:B------:R-:W-:Y:S01]  /*2530*/  @!PT LDS RZ, [RZ] ;  /* 0x00000000fffff984 */ /* 0x000fe20000000800 */
[----:B------:R-:W-:Y:S01]  /*2540*/  @!PT LDS RZ, [RZ] ;  /* 0x00000000fffff984 */ /* 0x000fe20000000800 */
[----:B------:R-:W-:Y:S01]  /*2550*/  @!PT LDS RZ, [RZ] ;  /* 0x00000000fffff984 */ /* 0x000fe20000000800 */
[----:B------:R-:W-:Y:S01]  /*2560*/  @!PT LDS RZ, [RZ] ;  /* 0x00000000fffff984 */ /* 0x000fe20000000800 */
[----:B------:R3:W-:Y:S06]  /*2570*/  MEMBAR.ALL.CTA ;  /* 0x0000000000007992 */ /* 0x0007ec0000008000 */
[----:B---3--:R-:W3:Y:S01]  /*2580*/  FENCE.VIEW.ASYNC.S ;  /* 0x00000000000073c6 */ /* 0x008ee20000000000 */
[----:B------:R-:W-:-:S09]  /*2590*/  UPRMT UR4, URZ, 0x654, UR4 ;  /* 0x00000654ff047896 */ /* 0x000fd20008000004 */
[----:B---3--:R-:W-:Y:S01]  /*25a0*/  SYNCS.ARRIVE.TRANS64.RED.A1T0 RZ, [UR4], RZ ;  /* 0x000000ffffff79a7 */ /* 0x008fe20008100404 */
[----:B--2---:R-:W-:-:S13]  /*25b0*/  LOP3.LUT P0, RZ, R6, 0x1, RZ, 0xc0, !PT ;  /* 0x0000000106ff7812 */ /* 0x004fda000780c0ff */
[----:B------:R-:W-:Y:S01]  /*25c0*/  VOTEU.ANY UP1, P0 ;  /* 0x0000000000ff7886 */ /* 0x000fe20000020100 */
[----:B------:R-:W-:-:S13]  /*25d0*/  PLOP3.LUT P0, PT, PT, PT, UP1, 0x80, 0x8 ;  /* 0x000000000008781c */ /* 0x000fda0003f0f018 */
[----:B-1----:R-:W-:Y:S02]  /*25e0*/  @P0 MOV R0, R4 ;  /* 0x0000000400000202 */ /* 0x002fe40000000f00 */
[----:B------:R-:W-:Y:S02]  /*25f0*/  @P0 LOP3.LUT R4, R5, 0xffff, RZ, 0xc0, !PT ;  /* 0x0000ffff05040812 */ /* 0x000fe400078ec0ff */
[----:B------:R-:W-:Y:S02]  /*2600*/  @P0 R2UR UR6, R0 ;  /* 0x00000000000602ca */ /* 0x000fe400000e0000 */
[----:B------:R-:W-:-:S11]  /*2610*/  @P0 R2UR UR5, R4 ;  /* 0x00000000040502ca */ /* 0x000fd600000e0000 */
[----:B------:R-:W-:Y:S02]  /*2620*/  @UP1 UMOV UR49, UR6 ;  /* 0x0000000600311c82 */ /* 0x000fe40008000000 */
[----:B------:R-:W-:Y:S01]  /*2630*/  @UP1 UMOV UR48, UR5 ;  /* 0x0000000500301c82 */ /* 0x000fe20008000000 */
[----:B------:R-:W-:Y:S05]  /*2640*/  BRA.U !UP0, `(.L_x_31) ;  /* 0x0000000108d47547 */ /* 0x000fea000b800000 */
[----:B------:R-:W1:Y:S01]  /*2650*/  LDCU.128 UR16, c[0x0][0xc10] ;  /* 0x00018200ff1077ac */ /* 0x000e620008000c00 */
[----:B------:R-:W2:Y:S01]  /*2660*/  LDCU UR20, c[0x0][0xc20] ;  /* 0x00018400ff1477ac */ /* 0x000ea20008000800 */
[----:B------:R-:W3:Y:S01]  /*2670*/  LDCU UR13, c[0x0][0xc0c] ;  /* 0x00018180ff0d77ac */ /* 0x000ee20008000800 */
[----:B------:R-:W4:Y:S01]  /*2680*/  LDCU.64 UR14, c[0x0][0xc28] ;  /* 0x00018500ff0e77ac */ /* 0x000f220008000a00 */
[----:B------:R-:W-:Y:S02]  /*2690*/  UISETP.NE.AND UP3, UPT, UR39, 0x1, UPT ;  /* 0x000000012700788c */ /* 0x000fe4000bf65270 */
[----:B-1----:R-:W-:Y:S02]  /*26a0*/  UIMAD.WIDE.U32 UR4, UR52, UR19, URZ ;  /* 0x00000013340472a5 */ /* 0x002fe4000f8e00ff */
[----:B------:R-:W-:Y:S02]  /*26b0*/  UIMAD.WIDE.U32 UR6, UR53, UR16, URZ ;  /* 0x00000010350672a5 */ /* 0x000fe4000f8e00ff */
[----:B------:R-:W-:-:S02]  /*26c0*/  UISETP.NE.AND UP0, UPT, UR18, 0x1, UPT ;  /* 0x000000011200788c */ /* 0x000fc4000bf05270 */
[----:B------:R-:W-:Y:S01]  /*26d0*/  UIMAD.WIDE.U32 UR10, UR48, UR19, URZ ;  /* 0x00000013300a72a5 */ /* 0x000fe2000f8e00ff */
[----:B------:R-:W-:Y:S01]  /*26e0*/  UMOV UR4, UR5 ;  /* 0x0000000500047c82 */ /* 0x000fe20008000000 */
[----:B---3--:R-:W-:Y:S02]  /*26f0*/  UISETP.NE.AND UP2, UPT, UR13, 0x1, UPT ;  /* 0x000000010d00788c */ /* 0x008fe4000bf45270 */
[----:B--2---:R-:W-:Y:S02]  /*2700*/  USHF.R.U32.HI UR5, URZ, UR20, UR4 ;  /* 0x00000014ff057299 */ /* 0x004fe40008011604 */
[----:B------:R-:W-:Y:S01]  /*2710*/  UIMAD.WIDE.U32 UR8, UR49, UR16, URZ ;  /* 0x00000010310872a5 */ /* 0x000fe2000f8e00ff */
[----:B------:R-:W-:Y:S01]  /*2720*/  UMOV UR4, UR7 ;  /* 0x0000000700047c82 */ /* 0x000fe20008000000 */
[----:B------:R-:W-:Y:S02]  /*2730*/  USEL UR5, UR52, UR5, !UP0 ;  /* 0x0000000534057287 */ /* 0x000fe4000c000000 */
[----:B------:R-:W-:-:S02]  /*2740*/  USHF.R.U32.HI UR4, URZ, UR17, UR4 ;  /* 0x00000011ff047299 */ /* 0x000fc40008011604 */
[----:B----4-:R-:W-:Y:S02]  /*2750*/  UIMAD.WIDE.U32 UR6, UR5, UR14, URZ ;  /* 0x0000000e050672a5 */ /* 0x010fe4000f8e00ff */
[----:B------:R-:W-:Y:S01]  /*2760*/  USEL UR12, UR53, UR4, !UP2 ;  /* 0x00000004350c7287 */ /* 0x000fe2000d000000 */
[----:B------:R-:W-:Y:S02]  /*2770*/  UMOV UR8, UR9 ;  /* 0x0000000900087c82 */ /* 0x000fe40008000000 */
[----:B------:R-:W-:Y:S01]  /*2780*/  UMOV UR4, UR11 ;  /* 0x0000000b00047c82 */ /* 0x000fe20008000000 */
[----:B------:R-:W-:Y:S01]  /*2790*/  UIMAD.WIDE.U32 UR10, UR12, UR14, URZ ;  /* 0x0000000e0c0a72a5 */ /* 0x000fe2000f8e00ff */
[----:B------:R-:W-:Y:S01]  /*27a0*/  UMOV UR6, UR7 ;  /* 0x0000000700067c82 */ /* 0x000fe20008000000 */
[----:B------:R-:W-:Y:S02]  /*27b0*/  USHF.R.U32.HI UR4, URZ, UR20, UR4 ;  /* 0x00000014ff047299 */ /* 0x000fe40008011604 */
[----:B------:R-:W-:-:S02]  /*27c0*/  @UP3 USHF.R.U32.HI UR5, URZ, UR15, UR6 ;  /* 0x0000000fff053299 */ /* 0x000fc40008011606 */
[----:B------:R-:W-:Y:S01]  /*27d0*/  USHF.R.U32.HI UR17, URZ, UR17, UR8 ;  /* 0x00000011ff117299 */ /* 0x000fe20008011608 */
[----:B------:R-:W-:Y:S01]  /*27e0*/  UMOV UR6, UR11 ;  /* 0x0000000b00067c82 */ /* 0x000fe20008000000 */
[----:B------:R-:W-:Y:S02]  /*27f0*/  USEL UR4, UR48, UR4, !UP0 ;  /* 0x0000000430047287 */ /* 0x000fe4000c000000 */
[----:B------:R-:W-:Y:S02]  /*2800*/  @UP3 USHF.R.U32.HI UR12, URZ, UR15, UR6 ;  /* 0x0000000fff0c3299 */ /* 0x000fe40008011606 */
[----:B------:R-:W-:Y:S02]  /*2810*/  UIMAD UR6, UR39, UR5, URZ ;  /* 0x00000005270672a4 */ /* 0x000fe4000f8e02ff */
[----:B------:R-:W-:Y:S02]  /*2820*/  USEL UR5, UR49, UR17, !UP2 ;  /* 0x0000001131057287 */ /* 0x000fe4000d000000 */
[----:B------:R-:W-:-:S02]  /*2830*/  UIMAD UR8, UR39, UR12, URZ ;  /* 0x0000000c270872a4 */ /* 0x000fc4000f8e02ff */
[----:B------:R-:W-:Y:S02]  /*2840*/  UISETP.GE.AND UP0, UPT, UR4, UR6, UPT ;  /* 0x000000060400728c */ /* 0x000fe4000bf06270 */
[----:B------:R-:W-:Y:S02]  /*2850*/  UIMAD.WIDE.U32 UR6, UR4, UR14, URZ ;  /* 0x0000000e040672a5 */ /* 0x000fe4000f8e00ff */
[----:B------:R-:W-:Y:S02]  /*2860*/  UISETP.GE.OR UP0, UPT, UR5, UR8, UP0 ;  /* 0x000000080500728c */ /* 0x000fe40008706670 */
[----:B------:R-:W-:Y:S02]  /*2870*/  UIMAD.WIDE.U32 UR8, UR5, UR14, URZ ;  /* 0x0000000e050872a5 */ /* 0x000fe4000f8e00ff */
[----:B------:R-:W-:Y:S01]  /*2880*/  UIADD3 UR10, UPT, UPT, -UR4, URZ, URZ ;  /* 0x000000ff040a7290 */ /* 0x000fe2000fffe1ff */
[----:B------:R-:W-:Y:S02]  /*2890*/  UMOV UR6, UR7 ;  /* 0x0000000700067c82 */ /* 0x000fe40008000000 */
[----:B------:R-:W-:-:S02]  /*28a0*/  USHF.R.U32.HI UR6, URZ, UR15, UR6 ;  /* 0x0000000fff067299 */ /* 0x000fc40008011606 */
[----:B------:R-:W-:Y:S02]  /*28b0*/  UIMAD UR10, UR18, UR10, UR48 ;  /* 0x0000000a120a72a4 */ /* 0x000fe4000f8e0230 */
[----:B------:R-:W-:Y:S01]  /*28c0*/  USEL UR6, UR4, UR6, !UP3 ;  /* 0x0000000604067287 */ /* 0x000fe2000d800000 */
[----:B------:R-:W-:Y:S01]  /*28d0*/  @!UP0 UMOV UR7, UR9 ;  /* 0x0000000900078c82 */ /* 0x000fe20008000000 */
[----:B------:R-:W-:Y:S02]  /*28e0*/  UIADD3 UR9, UPT, UPT, -UR5, URZ, URZ ;  /* 0x000000ff05097290 */ /* 0x000fe4000fffe1ff */
[----:B------:R-:W-:Y:S02]  /*28f0*/  @!UP0 USHF.R.U32.HI UR7, URZ, UR15, UR7 ;  /* 0x0000000fff078299 */ /* 0x000fe40008011607 */
[----:B------:R-:W-:Y:S02]  /*2900*/  UIADD3 UR8, UPT, UPT, -UR6, URZ, URZ ;  /* 0x000000ff06087290 */ /* 0x000fe4000fffe1ff */
[----:B------:R-:W-:-:S02]  /*2910*/  @!UP0 USEL UR7, UR5, UR7, !UP3 ;  /* 0x0000000705078287 */ /* 0x000fc4000d800000 */
[----:B------:R-:W-:Y:S02]  /*2920*/  UIMAD UR8, UR39, UR8, UR4 ;  /* 0x00000008270872a4 */ /* 0x000fe4000f8e0204 */
[----:B------:R-:W-:Y:S02]  /*2930*/  @!UP0 UIADD3 UR6, UPT, UPT, UR6, -UR7, URZ ;  /* 0x8000000706068290 */ /* 0x000fe4000fffe0ff */
[----:B------:R-:W-:Y:S02]  /*2940*/  @!UP0 UIMAD UR7, UR8, UR12, UR7 ;  /* 0x0000000c080782a4 */ /* 0x000fe4000f8e0207 */
[----:B------:R-:W-:Y:S02]  /*2950*/  @!UP0 UIMAD UR4, UR39, UR6, UR5 ;  /* 0x00000006270482a4 */ /* 0x000fe4000f8e0205 */
[----:B------:R-:W-:Y:S02]  /*2960*/  UIMAD UR6, UR13, UR9, UR49 ;  /* 0x000000090d0672a4 */ /* 0x000fe4000f8e0231 */
[----:B------:R-:W-:Y:S01]  /*2970*/  UIMAD UR48, UR4, UR18, UR10 ;  /* 0x00000012043072a4 */ /* 0x000fe2000f8e020a */
[----:B------:R-:W-:-:S02]  /*2980*/  @!UP0 UMOV UR5, UR7 ;  /* 0x0000000700058c82 */ /* 0x000fc40008000000 */
[----:B------:R-:W-:-:S12]  /*2990*/  UIMAD UR49, UR5, UR13, UR6 ;  /* 0x0000000d053172a4 */ /* 0x000fd8000f8e0206 */
.L_x_31:
        /* <DEDUP_REMOVED lines=20> */
.L_x_32:
[----:B------:R-:W-:Y:S01]  /*2ae0*/  R2UR UR5, R160 ;  /* 0x00000000a00572ca */ /* 0x000fe200000e0000 */
[----:B------:R-:W-:Y:S01]  /*2af0*/  UMOV UR31, UR38 ;  /* 0x00000026001f7c82 */ /* 0x000fe20008000000 */
[----:B------:R-:W-:Y:S02]  /*2b00*/  R2UR UR4, R135 ;  /* 0x00000000870472ca */ /* 0x000fe400000e0000 */
[----:B------:R-:W-:Y:S02]  /*2b10*/  PLOP3.LUT P1, PT, PT, PT, PT, 0x80, 0x8 ;  /* 0x000000000008781c */ /* 0x000fe40003f2f070 */
[----:B------:R-:W-:-:S07]  /*2b20*/  LOP3.LUT R2, R2, 0x1, RZ, 0x3c, !PT ;  /* 0x0000000102027812 */ /* 0x000fce00078e3cff */
[----:B------:R-:W-:Y:S02]  /*2b30*/  UIADD3 UR50, UPT, UPT, UR49, UR5, URZ ;  /* 0x0000000531327290 */ /* 0x000fe4000fffe0ff */
[----:B------:R-:W-:Y:S01]  /*2b40*/  UIADD3 UR24, UPT, UPT, UR48, UR4, URZ ;  /* 0x0000000430187290 */ /* 0x000fe2000fffe0ff */
[----:B------:R-:W-:Y:S11]  /*2b50*/  BRA.U UP1, `(.L_x_33) ;  /* 0xffffffe901e07547 */ /* 0x000ff6000b83ffff */
[----:B------:R-:W-:Y:S01]  /*2b60*/  UIADD3 UR36, UPT, UPT, UR36, 0xc0, URZ ;  /* 0x000000c024247890 */ /* 0x000fe2000fffe0ff */
[----:B------:R-:W-:-:S03]  /*2b70*/  MOV R3, UR26 ;  /* 0x0000001a00037c02 */ /* 0x000fc60008000f00 */
[----:B------:R-:W-:Y:S01]  /*2b80*/  ULEA UR4, UR30, UR36, 0x3 ;  /* 0x000000241e047291 */ /* 0x000fe2000f8e18ff */
[----:B------:R-:W-:-:S08]  /*2b90*/  SHF.L.U32 R3, R3, 0x1f, RZ ;  /* 0x0000001f03037819 */ /* 0x000fd000000006ff */
[----:B------:R-:W1:Y:S02]  /*2ba0*/  SYNCS.PHASECHK.TRANS64.TRYWAIT P0, [UR4], R3 ;  /* 0x00000003ff0075a7 */ /* 0x000e640008001104 */
[----:B-1----:R-:W-:Y:S05]  /*2bb0*/  @!P0 BRA `(.L_x_34) ;  /* 0x0000006c00fc8947 */ /* 0x002fea0003800000 */
.L_x_124:
[----:B------:R-:W-:-:S04]  /*2bc0*/  UIADD3 UR4, UPT, UPT, UR30, 0x1, URZ ;  /* 0x000000011e047890 */ /* 0x000fc8000fffe0ff */
[----:B------:R-:W-:-:S04]  /*2bd0*/  UISETP.NE.AND UP0, UPT, UR4, 0x18, UPT ;  /* 0x000000180400788c */ /* 0x000fc8000bf05270 */
[----:B------:R-:W-:Y:S02]  /*2be0*/  USEL UR5, URZ, 0x1, UP0 ;  /* 0x00000001ff057887 */ /* 0x000fe40008000000 */
[----:B------:R-:W-:Y:S02]  /*2bf0*/  USEL UR4, UR4, URZ, UP0 ;  /* 0x000000ff04047287 */ /* 0x000fe40008000000 */
[----:B------:R-:W-:Y:S02]  /*2c00*/  ULOP3.LUT UR6, UR26, UR5, URZ, 0x3c, !UPT ;  /* 0x000000051a067292 */ /* 0x000fe4000f8e3cff */
[----:B------:R-:W-:-:S04]  /*2c10*/  ULEA UR5, UR4, UR36, 0x3 ;  /* 0x0000002404057291 */ /* 0x000fc8000f8e18ff */
[----:B-1----:R-:W-:-:S04]  /*2c20*/  MOV R3, UR6 ;  /* 0x0000000600037c02 */ /* 0x002fc80008000f00 */
[----:B------:R-:W-:-:S04]  /*2c30*/  SHF.L.U32 R3, R3, 0x1f, RZ ;  /* 0x0000001f03037819 */ /* 0x000fc800000006ff */
[----:B------:R-:W1:Y:S02]  /*2c40*/  SYNCS.PHASECHK.TRANS64.TRYWAIT P0, [UR5], R3 ;  /* 0x00000003ff0075a7 */ /* 0x000e640008001105 */
[----:B-1----:R-:W-:Y:S05]  /*2c50*/  @!P0 BRA `(.L_x_35) ;  /* 0x0000006c00ec8947 */ /* 0x002fea0003800000 */
.L_x_126:
        /* <DEDUP_REMOVED lines=10> */
.L_x_128:
        /* <DEDUP_REMOVED lines=10> */
.L_x_130:
        /* <DEDUP_REMOVED lines=10> */
.L_x_132:
        /* <DEDUP_REMOVED lines=10> */
.L_x_134:
        /* <DEDUP_REMOVED lines=10> */
.L_x_136:
        /* <DEDUP_REMOVED lines=10> */
.L_x_138:
        /* <DEDUP_REMOVED lines=10> */
.L_x_140:
        /* <DEDUP_REMOVED lines=10> */
.L_x_142:
        /* <DEDUP_REMOVED lines=10> */
.L_x_144:
        /* <DEDUP_REMOVED lines=10> */
.L_x_146:
        /* <DEDUP_REMOVED lines=10> */
.L_x_148:
        /* <DEDUP_REMOVED lines=10> */
.L_x_150:
        /* <DEDUP_REMOVED lines=10> */
.L_x_152:
        /* <DEDUP_REMOVED lines=10> */
.L_x_154:
        /* <DEDUP_REMOVED lines=10> */
.L_x_156:
        /* <DEDUP_REMOVED lines=10> */
.L_x_158:
        /* <DEDUP_REMOVED lines=10> */
.L_x_160:
        /* <DEDUP_REMOVED lines=10> */
.L_x_162:
        /* <DEDUP_REMOVED lines=10> */
.L_x_164:
        /* <DEDUP_REMOVED lines=10> */
.L_x_166:
        /* <DEDUP_REMOVED lines=10> */
.L_x_168:
[----:B------:R-:W-:-:S04]  /*3980*/  UIADD3 UR4, UPT, UPT, UR4, 0x1, URZ ;  /* 0x0000000104047890 */ /* 0x000fc8000fffe0ff */
[----:B------:R-:W-:-:S04]  /*3990*/  UISETP.NE.AND UP0, UPT, UR4, 0x18, UPT ;  /* 0x000000180400788c */ /* 0x000fc8000bf05270 */
[----:B------:R-:W-:Y:S02]  /*39a0*/  USEL UR5, URZ, 0x1, UP0 ;  /* 0x00000001ff057887 */ /* 0x000fe40008000000 */
[----:B------:R-:W-:Y:S02]  /*39b0*/  USEL UR4, UR4, URZ, UP0 ;  /* 0x000000ff04047287 */ /* 0x000fe40008000000 */
[----:B------:R-:W-:Y:S02]  /*39c0*/  ULOP3.LUT UR5, UR6, UR5, URZ, 0x3c, !UPT ;  /* 0x0000000506057292 */ /* 0x000fe4000f8e3cff */
[----:B------:R-:W-:-:S04]  /*39d0*/  ULEA UR4, UR4, UR36, 0x3 ;  /* 0x0000002404047291 */ /* 0x000fc8000f8e18ff */
[----:B------:R-:W-:Y:S02]  /*39e0*/  IMAD.U32 R2, RZ, RZ, UR5 ;  /* 0x00000005ff027e24 */ /* 0x000fe4000f8e00ff */
[----:B-1----:R-:W-:-:S03]  /*39f0*/  MOV R0, UR4 ;  /* 0x0000000400007c02 */ /* 0x002fc60008000f00 */
[----:B------:R-:W-:-:S07]  /*3a00*/  SHF.L.U32 R3, R2, 0x1f, RZ ;  /* 0x0000001f02037819 */ /* 0x000fce00000006ff */
.L_x_57:
[----:B-1----:R1:W2:Y:S02]  /*3a10*/  SYNCS.PHASECHK.TRANS64.TRYWAIT P0, [R0+URZ], R3 ;  /* 0x00000003000075a7 */ /* 0x0022a400080011ff */
[----:B--2---:R-:W-:Y:S05]  /*3a20*/  @!P0 NANOSLEEP.SYNCS 0x989680 ;  /* 0x009896800000895d */ /* 0x004fea0003900000 */
[----:B------:R-:W2:Y:S02]  /*3a30*/  @!P0 SYNCS.PHASECHK.TRANS64 P0, [R0+URZ], R3 ;  /* 0x00000003000085a7 */ /* 0x000ea400080010ff */
[----:B--2---:R-:W-:Y:S05]  /*3a40*/  @P0 EXIT ;  /* 0x000000000000094d */ /* 0x004fea0003800000 */
[----:B------:R-:W-:Y:S05]  /*3a50*/  BRA `(.L_x_57) ;  /* 0xfffffffc00ec7947 */ /* 0x000fea000383ffff */
.L_x_17:
[----:B------:R-:W2:Y:S02]  /*3a60*/  S2UR UR4, SR_CgaCtaId ;  /* 0x00000000000479c3 */ /* 0x000ea40000008800 */
[----:B--2---:R-:W-:-:S04]  /*3a70*/  UISETP.NE.AND UP0, UPT, UR4, URZ, UPT ;  /* 0x000000ff0400728c */ /* 0x004fc8000bf05270 */
[----:B------:R-:W-:-:S09]  /*3a80*/  UISETP.NE.OR UP0, UPT, UR18, 0x1, UP0 ;  /* 0x000000011200788c */ /* 0x000fd20008705670 */
[----:B------:R-:W-:Y:S05]  /*3a90*/  BRA.U UP0, `(.L_x_58) ;  /* 0x0000000100b47547 */ /* 0x000fea000b800000 */
[----:B------:R-:W2:Y:S01]  /*3aa0*/  S2UR UR5, SR_CgaCtaId ;  /* 0x00000000000579c3 */ /* 0x000ea20000008800 */
[----:B------:R-:W-:Y:S01]  /*3ab0*/  UMOV UR4, 0x400 ;  /* 0x0000040000047882 */ /* 0x000fe20000000000 */
[----:B------:R-:W-:Y:S01]  /*3ac0*/  HFMA2 R3, -RZ, RZ, 0, 5.9604644775390625e-08 ;  /* 0x00000001ff037431 */ /* 0x000fe200000001ff */
[----:B------:R-:W-:Y:S01]  /*3ad0*/  ISETP.NE.AND P0, PT, R0, RZ, PT ;  /* 0x000000ff0000720c */ /* 0x000fe20003f05270 */
[----:B------:R-:W-:Y:S01]  /*3ae0*/  IMAD.MOV.U32 R8, RZ, RZ, RZ ;  /* 0x000000ffff087224 */ /* 0x000fe200078e00ff */
[----:B--2---:R-:W-:-:S04]  /*3af0*/  ULEA UR4, UR5, UR4, 0x18 ;  /* 0x0000000405047291 */ /* 0x004fc8000f8ec0ff */
[----:B------:R-:W-:Y:S02]  /*3b00*/  UIADD3 UR5, UPT, UPT, UR4, 0x1b8, URZ ;  /* 0x000001b804057890 */ /* 0x000fe4000fffe0ff */
[----:B------:R-:W-:Y:S02]  /*3b10*/  UIADD3 UR8, UPT, UPT, UR4, 0x1b0, URZ ;  /* 0x000001b004087890 */ /* 0x000fe4000fffe0ff */
[----:B------:R-:W-:-:S12]  /*3b20*/  UPRMT UR5, URZ, 0x654, UR5 ;  /* 0x00000654ff057896 */ /* 0x000fd80008000005 */
.L_x_61:
[----:B------:R-:W-:Y:S01]  /*3b30*/  SHF.L.U32 R7, R3, 0x1f, RZ ;  /* 0x0000001f03077819 */ /* 0x000fe200000006ff */
[----:B------:R-:W-:Y:S02]  /*3b40*/  IMAD.U32 R9, RZ, RZ, UR8 ;  /* 0x00000008ff097e24 */ /* 0x000fe4000f8e00ff */
[----:B------:R-:W-:Y:S01]  /*3b50*/  @!P0 IMAD.MOV.U32 R5, RZ, RZ, 0x10 ;  /* 0x00000010ff058424 */ /* 0x000fe200078e00ff */
[----:B------:R-:W2:Y:S02]  /*3b60*/  SYNCS.PHASECHK.TRANS64.TRYWAIT P1, [UR4+0x1b8], R7 ;  /* 0x0001b807ff0075a7 */ /* 0x000ea40008021104 */
[----:B------:R-:W-:-:S04]  /*3b70*/  PRMT R9, R0, 0x654, R9 ;  /* 0x0000065400097816 */ /* 0x000fc80000000009 */
[----:B------:R-:W-:Y:S01]  /*3b80*/  SEL R2, R9, R2, !P0 ;  /* 0x0000000209027207 */ /* 0x000fe20004000000 */
[----:B--2---:R-:W-:Y:S06]  /*3b90*/  @!P1 BRA `(.L_x_59) ;  /* 0x00000068002c9947 */ /* 0x004fec0003800000 */
.L_x_170:
[----:B------:R-:W-:Y:S01]  /*3ba0*/  UIADD3 UR6, UPT, UPT, UR4, 0x1f0, URZ ;  /* 0x000001f004067890 */ /* 0x000fe2000fffe0ff */
[----:B------:R3:W-:Y:S01]  /*3bb0*/  @!P0 SYNCS.ARRIVE.TRANS64.RED RZ, [R2+URZ], R5 ;  /* 0x0000000502ff89a7 */ /* 0x0007e200080004ff */
[----:B------:R-:W-:Y:S01]  /*3bc0*/  UIADD3 UR7, UPT, UPT, UR4, 0x1b0, URZ ;  /* 0x000001b004077890 */ /* 0x000fe2000fffe0ff */
[----:B------:R-:W-:-:S08]  /*3bd0*/  LOP3.LUT R3, R3, 0x1, RZ, 0x3c, !PT ;  /* 0x0000000103037812 */ /* 0x000fd000078e3cff */
[----:B------:R-:W-:Y:S06]  /*3be0*/  UGETNEXTWORKID.BROADCAST [UR6], [UR7] ;  /* 0x00000000060073ca */ /* 0x000fec0008000100 */
[----:B---3--:R-:W-:-:S04]  /*3bf0*/  SHF.L.U32 R5, R8, 0x1f, RZ ;  /* 0x0000001f08057819 */ /* 0x008fc800000006ff */
[----:B------:R-:W3:Y:S02]  /*3c00*/  SYNCS.PHASECHK.TRANS64.TRYWAIT P1, [UR4+0x1b0], R5 ;  /* 0x0001b005ff0075a7 */ /* 0x000ee40008021104 */
[----:B---3--:R-:W-:Y:S05]  /*3c10*/  @!P1 BRA `(.L_x_60) ;  /* 0x0000006800249947 */ /* 0x008fea0003800000 */
.L_x_172:
[----:B--2---:R-:W2:Y:S01]  /*3c20*/  LDS.128 R4, [UR4+0x1f0] ;  /* 0x0001f004ff047984 */ /* 0x004ea20008000c00 */
[----:B------:R-:W-:Y:S01]  /*3c30*/  LOP3.LUT R8, R8, 0x1, RZ, 0x3c, !PT ;  /* 0x0000000108087812 */ /* 0x000fe200078e3cff */
[----:B------:R-:W-:Y:S01]  /*3c40*/  @!PT LDS RZ, [RZ] ;  /* 0x00000000fffff984 */ /* 0x000fe20000000800 */
[----:B------:R-:W-:Y:S01]  /*3c50*/  @!PT LDS RZ, [RZ] ;  /* 0x00000000fffff984 */ /* 0x000fe20000000800 */
[----:B------:R-:W-:Y:S01]  /*3c60*/  @!PT LDS RZ, [RZ] ;  /* 0x00000000fffff984 */ /* 0x000fe20000000800 */
[----:B------:R-:W-:Y:S01]  /*3c70*/  @!PT LDS RZ, [RZ] ;  /* 0x00000000fffff984 */ /* 0x000fe20000000800 */
[----:B------:R3:W-:Y:S06]  /*3c80*/  MEMBAR.ALL.CTA ;  /* 0x0000000000007992 */ /* 0x0007ec0000008000 */
[----:B---3--:R-:W3:Y:S02]  /*3c90*/  FENCE.VIEW.ASYNC.S ;  /* 0x00000000000073c6 */ /* 0x008ee40000000000 */
[----:B---3--:R-:W-:Y:S01]  /*3ca0*/  SYNCS.ARRIVE.TRANS64.RED.A1T0 RZ, [UR5], RZ ;  /* 0x000000ffffff79a7 */ /* 0x008fe20008100405 */
[----:B--2---:R-:W-:-:S13]  /*3cb0*/  LOP3.LUT P1, RZ, R6, 0x1, RZ, 0xc0, !PT ;  /* 0x0000000106ff7812 */ /* 0x004fda000782c0ff */
[----:B------:R-:W-:Y:S05]  /*3cc0*/  @P1 BRA `(.L_x_61) ;  /* 0xfffffffc00981947 */ /* 0x000fea000383ffff */
[----:B------:R-:W-:-:S04]  /*3cd0*/  SHF.L.U32 R0, R3, 0x1f, RZ ;  /* 0x0000001f03007819 */ /* 0x000fc800000006ff */
[----:B------:R-:W2:Y:S02]  /*3ce0*/  SYNCS.PHASECHK.TRANS64 P0, [UR4+0x1b8], R0 ;  /* 0x0001b800ff0075a7 */ /* 0x000ea40008001004 */
[----:B-12---:R-:W-:Y:S05]  /*3cf0*/  @P0 EXIT ;  /* 0x000000000000094d */ /* 0x006fea0003800000 */
[----:B------:R-:W-:-:S07]  /*3d00*/  MOV R0, UR4 ;  /* 0x0000000400007c02 */ /* 0x000fce0008000f00 */
.L_x_62:
[----:B-1----:R-:W-:-:S04]  /*3d10*/  SHF.L.U32 R5, R3, 0x1f, RZ ;  /* 0x0000001f03057819 */ /* 0x002fc800000006ff */
[----:B------:R1:W2:Y:S03]  /*3d20*/  SYNCS.PHASECHK.TRANS64.TRYWAIT P0, [R0+URZ+0x1b8], R5 ;  /* 0x0001b805000075a7 */ /* 0x0002a600080011ff */
[----:B--2---:R-:W-:Y:S05]  /*3d30*/  @!P0 NANOSLEEP.SYNCS 0x989680 ;  /* 0x009896800000895d */ /* 0x004fea0003900000 */
[----:B------:R-:W2:Y:S02]  /*3d40*/  @!P0 SYNCS.PHASECHK.TRANS64 P0, [R0+URZ+0x1b8], R5 ;  /* 0x0001b805000085a7 */ /* 0x000ea400080010ff */
[----:B--2---:R-:W-:Y:S05]  /*3d50*/  @P0 EXIT ;  /* 0x000000000000094d */ /* 0x004fea0003800000 */
[----:B------:R-:W-:Y:S05]  /*3d60*/  BRA `(.L_x_62) ;  /* 0xfffffffc00e87947 */ /* 0x000fea000383ffff */
.L_x_58:
[----:B------:R-:W-:-:S09]  /*3d70*/  UISETP.NE.AND UP0, UPT, UR18, URZ, UPT ;  /* 0x000000ff1200728c */ /* 0x000fd2000bf05270 */
[----:B------:R-:W-:Y:S05]  /*3d80*/  BRA.U UP0, `(.L_x_63) ;  /* 0x0000000d001c7547 */ /* 0x000fea000b800000 */
[----:B------:R-:W2:Y:S01]  /*3d90*/  S2UR UR7, SR_CgaCtaId ;  /* 0x00000000000779c3 */ /* 0x000ea20000008800 */
[----:B------:R-:W-:Y:S01]  /*3da0*/  UMOV UR4, 0x40 ;  /* 0x0000004000047882 */ /* 0x000fe20000000000 */
[----:B------:R-:W-:Y:S01]  /*3db0*/  NOP ;  /* 0x0000000000007918 */ /* 0x000fe20000000000 */
[----:B------:R-:W-:Y:S01]  /*3dc0*/  UMOV UR6, 0x400 ;  /* 0x0000040000067882 */ /* 0x000fe20000000000 */
[----:B--2---:R-:W-:Y:S02]  /*3dd0*/  ULEA UR5, UR7, UR4, 0x18 ;  /* 0x0000000407057291 */ /* 0x004fe4000f8ec0ff */
[----:B------:R-:W-:-:S07]  /*3de0*/  ULEA UR6, UR7, UR6, 0x18 ;  /* 0x0000000607067291 */ /* 0x000fce000f8ec0ff */
[----:B------:R-:W2:Y:S02]  /*3df0*/  LDS.U8 R0, [UR5+0x1c] ;  /* 0x00001c05ff007984 */ /* 0x000ea40008000000 */
[----:B--2---:R-:W-:-:S13]  /*3e00*/  ISETP.NE.AND P0, PT, R0, RZ, PT ;  /* 0x000000ff0000720c */ /* 0x004fda0003f05270 */
[----:B------:R-:W-:Y:S05]  /*3e10*/  @P0 BRA `(.L_x_64) ;  /* 0x0000000000580947 */ /* 0x000fea0003800000 */
[----:B------:R-:W-:-:S13]  /*3e20*/  ELECT P0, URZ, PT ;  /* 0x0000000000ff782f */ /* 0x000fda0003800000 */
[----:B------:R-:W-:Y:S05]  /*3e30*/  @!P0 BRA `(.L_x_65) ;  /* 0x0000000000608947 */ /* 0x000fea0003800000 */
[----:B------:R-:W-:Y:S01]  /*3e40*/  UMOV UR4, 0x10 ;  /* 0x0000001000047882 */ /* 0x000fe20000000000 */
[----:B------:R-:W-:Y:S01]  /*3e50*/  HFMA2 R0, -RZ, RZ, 0, 5.9604644775390625e-08 ;  /* 0x00000001ff007431 */ /* 0x000fe200000001ff */
[----:B------:R-:W-:-:S03]  /*3e60*/  MOV R2, 0xffff ;  /* 0x0000ffff00027802 */ /* 0x000fc60000000f00 */
[----:B------:R-:W-:Y:S04]  /*3e70*/  DEPBAR.LE SB2, 0x36 ;  /* 0x0000ad800000791a */ /* 0x000fe80000000000 */
[----:B------:R-:W2:Y:S02]  /*3e80*/  UTCATOMSWS.FIND_AND_SET.ALIGN UP0, UR4, UR4 ;  /* 0x00000004000475e3 */ /* 0x000ea40008000800 */
[----:B--2---:R-:W-:Y:S01]  /*3e90*/  MOV R3, UR4 ;  /* 0x0000000400037c02 */ /* 0x004fe20008000f00 */
[----:B------:R-:W-:Y:S06]  /*3ea0*/  BRA.U UP0, `(.L_x_66) ;  /* 0x0000000100187547 */ /* 0x000fec000b800000 */
.L_x_67:
[----:B------:R-:W-:Y:S05]  /*3eb0*/  NANOSLEEP 0x64 ;  /* 0x000000640000795d */ /* 0x000fea0003800000 */
[----:B------:R-:W-:-:S05]  /*3ec0*/  UMOV UR4, 0x10 ;  /* 0x0000001000047882 */ /* 0x000fca0000000000 */
[----:B------:R-:W-:Y:S04]  /*3ed0*/  DEPBAR.LE SB2, 0x36 ;  /* 0x0000ad800000791a */ /* 0x000fe80000000000 */
[----:B------:R-:W2:Y:S02]  /*3ee0*/  UTCATOMSWS.FIND_AND_SET.ALIGN UP0, UR4, UR4 ;  /* 0x00000004000475e3 */ /* 0x000ea40008000800 */
[----:B--2---:R-:W-:Y:S01]  /*3ef0*/  MOV R3, UR4 ;  /* 0x0000000400037c02 */ /* 0x004fe20008000f00 */
[----:B------:R-:W-:Y:S05]  /*3f00*/  BRA.U !UP0, `(.L_x_67) ;  /* 0xfffffffd08e87547 */ /* 0x000fea000b83ffff */
.L_x_66:
[-C--:B------:R-:W-:Y:S02]  /*3f10*/  SHF.L.U32 R2, R2, R3.reuse, RZ ;  /* 0x0000000302027219 */ /* 0x080fe400000006ff */
[----:B------:R-:W-:Y:S01]  /*3f20*/  SHF.L.U32 R0, R0, R3, RZ ;  /* 0x0000000300007219 */ /* 0x000fe200000006ff */
[----:B------:R-:W-:Y:S02]  /*3f30*/  IMAD.SHL.U32 R3, R3, 0x20, RZ ;  /* 0x0000002003037824 */ /* 0x000fe400078e00ff */
[----:B------:R2:W-:Y:S04]  /*3f40*/  ATOMS.OR RZ, [UR5+0x14], R2 ;  /* 0x00001402ffff798c */ /* 0x0005e8000b000005 */
[----:B------:R2:W-:Y:S04]  /*3f50*/  ATOMS.OR RZ, [UR5+0x18], R0 ;  /* 0x00001800ffff798c */ /* 0x0005e8000b000005 */
[----:B------:R2:W-:Y:S01]  /*3f60*/  STS [UR6+0x200], R3 ;  /* 0x00020003ff007988 */ /* 0x0005e20008000806 */
[----:B------:R-:W-:Y:S05]  /*3f70*/  BRA `(.L_x_65) ;  /* 0x0000000000107947 */ /* 0x000fea0003800000 */
.L_x_64:
[----:B------:R-:W-:Y:S02]  /*3f80*/  MOV R0, 0xffffffff ;  /* 0xffffffff00007802 */ /* 0x000fe40000000f00 */
[----:B------:R-:W-:-:S03]  /*3f90*/  MOV R2, 0x3fc0 ;  /* 0x00003fc000027802 */ /* 0x000fc60000000f00 */
[----:B------:R2:W-:Y:S04]  /*3fa0*/  STS [UR6+0x200], R0 ;  /* 0x00020000ff007988 */ /* 0x0005e80008000806 */
[----:B-12--5:R-:W-:Y:S05]  /*3fb0*/  CALL.REL.NOINC `($__internal_1_$__cuda_sm10x_tcgen05_guardrail_trap_phase_invalid_during_alloc) ;  /* 0x0000006800a47944 */ /* 0x026fea0003c00000 */
.L_x_65:
[----:B------:R-:W-:Y:S05]  /*3fc0*/  WARPSYNC.ALL ;  /* 0x0000000000007948 */ /* 0x000fea0003800000 */
[----:B------:R-:W3:Y:S01]  /*3fd0*/  S2UR UR4, SR_CgaCtaId ;  /* 0x00000000000479c3 */ /* 0x000ee20000008800 */
[----:B------:R-:W-:Y:S01]  /*3fe0*/  UMOV UR14, 0x400 ;  /* 0x00000400000e7882 */ /* 0x000fe20000000000 */
[----:B------:R-:W-:-:S06]  /*3ff0*/  NOP ;  /* 0x0000000000007918 */ /* 0x000fcc0000000000 */
[----:B------:R-:W-:Y:S06]  /*4000*/  BAR.ARV 0x6, 0xa0 ;  /* 0x0182800000007b1d */ /* 0x000fec0000002000 */
[----:B------:R-:W4:Y:S01]  /*4010*/  LDCU.64 UR6, c[0x0][0x388] ;  /* 0x00007100ff0677ac */ /* 0x000f220008000a00 */
[----:B------:R-:W-:Y:S01]  /*4020*/  IMAD.MOV.U32 R8, RZ, RZ, 0x1 ;  /* 0x00000001ff087424 */ /* 0x000fe200078e00ff */
[----:B------:R-:W1:Y:S01]  /*4030*/  LDCU.64 UR8, c[0x0][0x390] ;  /* 0x00007200ff0877ac */ /* 0x000e620008000a00 */
[----:B------:R-:W-:Y:S01]  /*4040*/  UMOV UR17, URZ ;  /* 0x000000ff00117c82 */ /* 0x000fe20008000000 */
[----:B------:R-:W-:Y:S01]  /*4050*/  UMOV UR13, URZ ;  /* 0x000000ff000d7c82 */ /* 0x000fe20008000000 */
[----:B---3--:R-:W-:Y:S01]  /*4060*/  ULEA UR14, UR4, UR14, 0x18 ;  /* 0x0000000e040e7291 */ /* 0x008fe2000f8ec0ff */
[----:B------:R-:W-:Y:S01]  /*4070*/  UMOV UR20, 0x0 ;  /* 0x0000000000147882 */ /* 0x000fe20000000000 */
[----:B------:R-:W-:Y:S01]  /*4080*/  UMOV UR21, 0x8200010 ;  /* 0x0820001000157882 */ /* 0x000fe20000000000 */
[----:B----4-:R-:W-:-:S06]  /*4090*/  UIADD3 UR4, UPT, UPT, UR6, 0x1f, URZ ;  /* 0x0000001f06047890 */ /* 0x010fcc000fffe0ff */
[----:B------:R-:W2:Y:S01]  /*40a0*/  LDS R9, [UR14+0x200] ;  /* 0x0002000eff097984 */ /* 0x000ea20008000800 */
[----:B------:R-:W-:Y:S02]  /*40b0*/  UIADD3 UR6, UPT, UPT, UR14, 0x8600, URZ ;  /* 0x000086000e067890 */ /* 0x000fe4000fffe0ff */
[----:B------:R-:W-:Y:S02]  /*40c0*/  USHF.R.S32.HI UR5, URZ, 0x1f, UR4 ;  /* 0x0000001fff057899 */ /* 0x000fe40008011404 */
[----:B------:R-:W-:Y:S02]  /*40d0*/  USHF.R.U32.HI UR6, URZ, 0x4, UR6 ;  /* 0x00000004ff067899 */ /* 0x000fe40008011606 */
[----:B------:R-:W-:Y:S02]  /*40e0*/  ULEA.HI UR4, UR5, UR4, URZ, 0x5 ;  /* 0x0000000405047291 */ /* 0x000fe4000f8f28ff */
[----:B------:R-:W-:Y:S02]  /*40f0*/  UIADD3 UR5, UPT, UPT, UR14, 0x20600, URZ ;  /* 0x000206000e057890 */ /* 0x000fe4000fffe0ff */
[----:B------:R-:W-:-:S02]  /*4100*/  USHF.R.S32.HI UR4, URZ, 0x5, UR4 ;  /* 0x00000005ff047899 */ /* 0x000fc40008011404 */
[----:B------:R-:W-:Y:S02]  /*4110*/  USHF.R.U32.HI UR5, URZ, 0x4, UR5 ;  /* 0x00000004ff057899 */ /* 0x000fe40008011605 */
[----:B------:R-:W-:Y:S02]  /*4120*/  UIMAD UR4, UR4, UR7, URZ ;  /* 0x00000007040472a4 */ /* 0x000fe4000f8e02ff */
[----:B------:R-:W-:Y:S02]  /*4130*/  ULOP3.LUT UR6, UR6, 0x3fff, URZ, 0xc0, !UPT ;  /* 0x00003fff06067892 */ /* 0x000fe4000f8ec0ff */
[----:B-1----:R-:W-:Y:S02]  /*4140*/  UIMAD UR4, UR4, UR8, URZ ;  /* 0x00000008040472a4 */ /* 0x002fe4000f8e02ff */
[----:B------:R-:W-:Y:S02]  /*4150*/  ULOP3.LUT UR5, UR5, 0x3fff, URZ, 0xc0, !UPT ;  /* 0x00003fff05057892 */ /* 0x000fe4000f8ec0ff */
[----:B------:R-:W-:-:S02]  /*4160*/  UIMAD UR7, UR4, UR9, URZ ;  /* 0x00000009040772a4 */ /* 0x000fc4000f8e02ff */
[----:B------:R-:W-:Y:S02]  /*4170*/  UIADD3 UR4, UPT, UPT, UR14, 0x1b8, URZ ;  /* 0x000001b80e047890 */ /* 0x000fe4000fffe0ff */
[----:B------:R-:W-:Y:S02]  /*4180*/  ULOP3.LUT UR15, UR6, 0x10000, URZ, 0xfc, !UPT ;  /* 0x00010000060f7892 */ /* 0x000fe4000f8efcff */
[----:B------:R-:W-:Y:S02]  /*4190*/  UPRMT UR19, URZ, 0x654, UR4 ;  /* 0x00000654ff137896 */ /* 0x000fe40008000004 */
[----:B------:R-:W-:Y:S02]  /*41a0*/  ULOP3.LUT UR16, UR5, 0x10000, URZ, 0xfc, !UPT ;  /* 0x0001000005107892 */ /* 0x000fe4000f8efcff */
[----:B------:R-:W-:Y:S02]  /*41b0*/  UIADD3 UR22, UPT, UPT, UR7, -0x1, URZ ;  /* 0xffffffff07167890 */ /* 0x000fe4000fffe0ff */
[----:B------:R-:W-:Y:S01]  /*41c0*/  UISETP.GE.AND UP3, UPT, UR7, 0x1, UPT ;  /* 0x000000010700788c */ /* 0x000fe2000bf66270 */
[C---:B--2---:R-:W-:Y:S01]  /*41d0*/  VIADD R3, R9.reuse, 0x80 ;  /* 0x0000008009037836 */ /* 0x044fe20000000000 */
[----:B------:R-:W-:-:S04]  /*41e0*/  LOP3.LUT R2, R9, 0xffff, RZ, 0xc0, !PT ;  /* 0x0000ffff09027812 */ /* 0x000fc800078ec0ff */
[----:B------:R-:W-:-:S05]  /*41f0*/  LOP3.LUT R3, R3, 0xffff, RZ, 0xc0, !PT ;  /* 0x0000ffff03037812 */ /* 0x000fca00078ec0ff */
[----:B------:R1:W-:Y:S02]  /*4200*/  STL.64 [R1], R2 ;  /* 0x0000000201007387 */ /* 0x0003e40000100a00 */
[----:B-1----:R-:W-:-:S07]  /*4210*/  CS2R R2, SRZ ;  /* 0x0000000000027805 */ /* 0x002fce000001ff00 */
.L_x_74:
[----:B-1----:R-:W-:-:S04]  /*4220*/  SHF.L.U32 R5, R3, 0x1f, RZ ;  /* 0x0000001f03057819 */ /* 0x002fc800000006ff */
[----:B------:R-:W1:Y:S02]  /*4230*/  SYNCS.PHASECHK.TRANS64.TRYWAIT P0, [UR14+0x1b0], R5 ;  /* 0x0001b005ff0075a7 */ /* 0x000e64000800110e */
[----:B-12-4-:R-:W-:Y:S05]  /*4240*/  @!P0 BRA `(.L_x_68) ;  /* 0x0000006000b08947 */ /* 0x016fea0003800000 */
.L_x_174:
[----:B-1----:R-:W1:Y:S01]  /*4250*/  LDS.128 R4, [UR14+0x1f0] ;  /* 0x0001f00eff047984 */ /* 0x002e620008000c00 */
[----:B------:R-:W-:Y:S01]  /*4260*/  ULEA UR18, UR17, UR14, 0x3 ;  /* 0x0000000e11127291 */ /* 0x000fe2000f8e18ff */
[----:B------:R-:W-:Y:S01]  /*4270*/  SHF.L.U32 R0, R8, 0x1f, RZ ;  /* 0x0000001f08007819 */ /* 0x000fe200000006ff */
[----:B------:R-:W-:Y:S01]  /*4280*/  @!PT LDS RZ, [RZ] ;  /* 0x00000000fffff984 */ /* 0x000fe20000000800 */
[----:B------:R-:W-:Y:S01]  /*4290*/  @!PT LDS RZ, [RZ] ;  /* 0x00000000fffff984 */ /* 0x000fe20000000800 */
[----:B------:R-:W-:Y:S01]  /*42a0*/  @!PT LDS RZ, [RZ] ;  /* 0x00000000fffff984 */ /* 0x000fe20000000800 */
[----:B------:R-:W-:Y:S01]  /*42b0*/  @!PT LDS RZ, [RZ] ;  /* 0x00000000fffff984 */ /* 0x000fe20000000800 */
[----:B------:R2:W-:Y:S06]  /*42c0*/  MEMBAR.ALL.CTA ;  /* 0x0000000000007992 */ /* 0x0005ec0000008000 */
[----:B--2---:R-:W2:Y:S02]  /*42d0*/  FENCE.VIEW.ASYNC.S ;  /* 0x00000000000073c6 */ /* 0x004ea40000000000 */
[----:B--2---:R-:W-:Y:S01]  /*42e0*/  SYNCS.ARRIVE.TRANS64.RED.A1T0 RZ, [UR19], RZ ;  /* 0x000000ffffff79a7 */ /* 0x004fe20008100413 */
[----:B------:R-:W2:Y:S01]  /*42f0*/  SYNCS.PHASECHK.TRANS64.TRYWAIT P0, [UR18+0x1d0], R0 ;  /* 0x0001d000ff0075a7 */ /* 0x000ea20008001112 */
[----:B-1----:R-:W-:Y:S01]  /*4300*/  LOP3.LUT P2, RZ, R6, 0x1, RZ, 0xc0, !PT ;  /* 0x0000000106ff7812 */ /* 0x002fe2000784c0ff */
[----:B--2---:R-:W-:-:S12]  /*4310*/  @!P0 BRA `(.L_x_69) ;  /* 0x0000006000948947 */ /* 0x004fd80003800000 */
.L_x_176:
[----:B------:R-:W-:Y:S05]  /*4320*/  BRA.U !UP3, `(.L_x_70) ;  /* 0x000000010ba47547 */ /* 0x000fea000b800000 */
[----:B-1----:R-:W-:Y:S01]  /*4330*/  IMAD.U32 R0, RZ, RZ, UR17 ;  /* 0x00000011ff007e24 */ /* 0x002fe2000f8e00ff */
[----:B------:R-:W-:-:S04]  /*4340*/  ULEA UR4, UR13, UR14, 0x3 ;  /* 0x0000000e0d047291 */ /* 0x000fc8000f8e18ff */
[----:B------:R-:W-:Y:S02]  /*4350*/  LEA R4, R0, R1, 0x2 ;  /* 0x0000000100047211 */ /* 0x000fe400078e10ff */
[----:B------:R-:W-:-:S04]  /*4360*/  SHF.L.U32 R0, R2, 0x1f, RZ ;  /* 0x0000001f02007819 */ /* 0x000fc800000006ff */
[----:B------:R-:W5:Y:S01]  /*4370*/  LDL R4, [R4] ;  /* 0x0000000004047983 */ /* 0x000f620000100800 */
[----:B------:R1:W2:Y:S01]  /*4380*/  SYNCS.PHASECHK.TRANS64.TRYWAIT P1, [UR4], R0 ;  /* 0x00000000ff0075a7 */ /* 0x0002a20008021104 */
[----:B------:R-:W-:Y:S01]  /*4390*/  UPLOP3.LUT UP2, UPT, UPT, UPT, UPT, 0x40, 0x4 ;  /* 0x000000000004789c */ /* 0x000fe20003f4e870 */
[----:B------:R-:W-:Y:S01]  /*43a0*/  UMOV UR11, UR22 ;  /* 0x00000016000b7c82 */ /* 0x000fe20008000000 */
[----:B------:R-:W-:-:S09]  /*43b0*/  UMOV UR10, UR13 ;  /* 0x0000000d000a7c82 */ /* 0x000fd20008000000 */
.L_x_73:
[----:B---3--:R-:W-:Y:S01]  /*43c0*/  ULEA UR5, UR10, UR14, 0x3 ;  /* 0x0000000e0a057291 */ /* 0x008fe2000f8e18ff */
[----:B--2-4-:R-:W-:Y:S11]  /*43d0*/  @P1 BRA `(.L_x_71) ;  /* 0x00000000000c1947 */ /* 0x014ff60003800000 */
[----:B------:R-:W-:Y:S04]  /*43e0*/  SHF.L.U32 R5, R2, 0x1f, RZ ;  /* 0x0000001f02057819 */ /* 0x000fe800000006ff */
[----:B------:R-:W2:Y:S02]  /*43f0*/  SYNCS.PHASECHK.TRANS64.TRYWAIT P0, [UR5], R5 ;  /* 0x00000005ff0075a7 */ /* 0x000ea40008001105 */
[----:B--2---:R-:W-:Y:S05]  /*4400*/  @!P0 BRA `(.L_x_72) ;  /* 0x0000006000708947 */ /* 0x004fea0003800000 */
.L_x_71:
[----:B------:R-:W-:Y:S01]  /*4410*/  UISETP.NE.AND UP0, UPT, UR11, URZ, UPT ;  /* 0x000000ff0b00728c */ /* 0x000fe2000bf05270 */
[----:B------:R-:W-:Y:S01]  /*4420*/  PLOP3.LUT P1, PT, PT, PT, PT, 0x80, 0x8 ;  /* 0x000000000008781c */ /* 0x000fe20003f2f070 */
[----:B------:R-:W-:Y:S02]  /*4430*/  UIADD3 UR4, UPT, UPT, UR10, 0x1, URZ ;  /* 0x000000010a047890 */ /* 0x000fe4000fffe0ff */
[----:B------:R-:W-:Y:S02]  /*4440*/  ULEA UR8, UR10, UR16, 0x8 ;  /* 0x000000100a087291 */ /* 0x000fe4000f8e40ff */
[----:B------:R-:W-:Y:S01]  /*4450*/  UISETP.NE.AND UP1, UPT, UR4, 0x18, UPT ;  /* 0x000000180400788c */ /* 0x000fe2000bf25270 */
[----:B------:R-:W-:Y:S01]  /*4460*/  PLOP3.LUT P0, PT, PT, PT, UP0, 0x80, 0x8 ;  /* 0x000000000008781c */ /* 0x000fe20003f0f008 */
[----:B------:R-:W-:Y:S02]  /*4470*/  UIADD3 UR5, UPT, UPT, UR5, 0xc0, URZ ;  /* 0x000000c005057890 */ /* 0x000fe4000fffe0ff */
[----:B------:R-:W-:Y:S02]  /*4480*/  USEL UR6, URZ, 0x1, UP1 ;  /* 0x00000001ff067887 */ /* 0x000fe40008800000 */
[----:B------:R-:W-:Y:S01]  /*4490*/  USEL UR13, UR4, URZ, UP1 ;  /* 0x000000ff040d7287 */ /* 0x000fe20008800000 */
[----:B------:R-:W-:Y:S01]  /*44a0*/  UMOV UR9, 0xc0004010 ;  /* 0xc000401000097882 */ /* 0x000fe20000000000 */
[----:B------:R-:W-:Y:S02]  /*44b0*/  UMOV UR7, 0xc0004010 ;  /* 0xc000401000077882 */ /* 0x000fe40000000000 */
[----:B------:R-:W-:Y:S01]  /*44c0*/  @UP0 ULEA UR4, UR13, UR14, 0x3 ;  /* 0x0000000e0d040291 */ /* 0x000fe2000f8e18ff */
[----:B------:R-:W-:Y:S01]  /*44d0*/  LOP3.LUT R2, R2, UR6, RZ, 0x3c, !PT ;  /* 0x0000000602027c12 */ /* 0x000fe2000f8e3cff */
[----:B------:R-:W-:Y:S03]  /*44e0*/  ULEA UR6, UR10, UR15, 0x8 ;  /* 0x0000000f0a067291 */ /* 0x000fe6000f8e40ff */
[----:B-1----:R-:W-:Y:S01]  /*44f0*/  @P0 SHF.L.U32 R0, R2, 0x1f, RZ ;  /* 0x0000001f02000819 */ /* 0x002fe200000006ff */
[----:B------:R-:W-:Y:S03]  /*4500*/  UMOV UR10, UR13 ;  /* 0x0000000d000a7c82 */ /* 0x000fe60008000000 */
[----:B------:R3:W4:Y:S01]  /*4510*/  @P0 SYNCS.PHASECHK.TRANS64.TRYWAIT P1, [UR4], R0 ;  /* 0x00000000ff0005a7 */ /* 0x0007220008021104 */
[----:B------:R-:W-:Y:S11]  /*4520*/  ELECT P0, URZ, PT ;  /* 0x0000000000ff782f */ /* 0x000ff60003800000 */
[----:B------:R-:W-:Y:S02]  /*4530*/  @!UPT UIADD3 URZ, UPT, UPT, URZ, URZ, URZ ;  /* 0x000000fffffff290 */ /* 0x000fe4000fffe0ff */
[----:B-----5:R-:W-:Y:S01]  /*4540*/  @P0 R2UR.BROADCAST UR12, R4 ;  /* 0x00000000040c02ca */ /* 0x020fe200008e0000 */
[----:B------:R-:W-:Y:S02]  /*4550*/  UIADD3 UR4, UPT, UPT, UR11, 0x1, URZ ;  /* 0x000000010b047890 */ /* 0x000fe4000fffe0ff */
[----:B------:R-:W-:Y:S02]  /*4560*/  UIADD3 UR11, UPT, UPT, UR11, -0x1, URZ ;  /* 0xffffffff0b0b7890 */ /* 0x000fe4000fffe0ff */
[----:B------:R-:W-:Y:S08]  /*4570*/  UISETP.GT.U32.AND UP0, UPT, UR4, 0x1, UPT ;  /* 0x000000010400788c */ /* 0x000ff0000bf04070 */
[----:B------:R3:W-:Y:S01]  /*4580*/  UTCQMMA gdesc[UR6], gdesc[UR8], tmem[UR12], tmem[UR20], idesc[UR21], UP2 ;  /* 0x00ff1408060075ea */ /* 0x0007e2000900030c */
[----:B------:R-:W-:Y:S01]  /*4590*/  UPLOP3.LUT UP2, UPT, UPT, UPT, UPT, 0x80, 0x8 ;  /* 0x000000000008789c */ /* 0x000fe20003f4f070 */
[----:B------:R3:W-:Y:S01]  /*45a0*/  UTCBAR [UR5], URZ ;  /* 0x000000ff050073e9 */ /* 0x0007e200080000ff */
[----:B------:R-:W-:Y:S09]  /*45b0*/  BRA.U UP0, `(.L_x_73) ;  /* 0xfffffffd00807547 */ /* 0x000ff2000b83ffff */
.L_x_70:
[----:B------:R-:W-:Y:S01]  /*45c0*/  UIADD3 UR4, UPT, UPT, UR17, 0x1, URZ ;  /* 0x0000000111047890 */ /* 0x000fe2000fffe0ff */
[----:B------:R-:W-:Y:S01]  /*45d0*/  LOP3.LUT R3, R3, 0x1, RZ, 0x3c, !PT ;  /* 0x0000000103037812 */ /* 0x000fe200078e3cff */
[----:B---3--:R-:W-:Y:S02]  /*45e0*/  UIADD3 UR5, UPT, UPT, UR18, 0x1c0, URZ ;  /* 0x000001c012057890 */ /* 0x008fe4000fffe0ff */
[----:B------:R-:W-:-:S04]  /*45f0*/  UISETP.NE.AND UP0, UPT, UR4, 0x2, UPT ;  /* 0x000000020400788c */ /* 0x000fc8000bf05270 */
[----:B------:R-:W-:Y:S02]  /*4600*/  USEL UR6, URZ, 0x1, UP0 ;  /* 0x00000001ff067887 */ /* 0x000fe40008000000 */
[----:B------:R-:W-:Y:S01]  /*4610*/  USEL UR17, UR4, URZ, UP0 ;  /* 0x000000ff04117287 */ /* 0x000fe20008000000 */
[----:B------:R2:W-:Y:S03]  /*4620*/  UTCBAR [UR5], URZ ;  /* 0x000000ff050073e9 */ /* 0x0005e600080000ff */
[----:B------:R-:W-:Y:S01]  /*4630*/  LOP3.LUT R8, R8, UR6, RZ, 0x3c, !PT ;  /* 0x0000000608087c12 */ /* 0x000fe2000f8e3cff */
[----:B------:R-:W-:Y:S07]  /*4640*/  @P2 BRA `(.L_x_74) ;  /* 0xfffffff800f42947 */ /* 0x000fee000383ffff */
[----:B------:R-:W3:Y:S01]  /*4650*/  S2UR UR6, SR_CgaCtaId ;  /* 0x00000000000679c3 */ /* 0x000ee20000008800 */
[----:B------:R-:W-:Y:S01]  /*4660*/  ELECT P0, URZ, PT ;  /* 0x0000000000ff782f */ /* 0x000fe20003800000 */
[----:B-1----:R-:W-:Y:S01]  /*4670*/  IMAD.MOV.U32 R0, RZ, RZ, 0x1 ;  /* 0x00000001ff007424 */ /* 0x002fe200078e00ff */
[----:B------:R-:W-:Y:S01]  /*4680*/  UIADD3 UR14, UPT, UPT, UR14, 0x1d0, URZ ;  /* 0x000001d00e0e7890 */ /* 0x000fe2000fffe0ff */
[----:B------:R-:W-:Y:S01]  /*4690*/  SHF.L.U32 R3, R8, 0x1f, RZ ;  /* 0x0000001f08037819 */ /* 0x000fe200000006ff */
[----:B------:R-:W-:-:S03]  /*46a0*/  UMOV UR4, 0x40 ;  /* 0x0000004000047882 */ /* 0x000fc60000000000 */
[----:B------:R-:W-:Y:S01]  /*46b0*/  UVIRTCOUNT.DEALLOC.SMPOOL 0x80 ;  /* 0x000000800000784c */ /* 0x000fe20000000000 */
[----:B---3--:R-:W-:Y:S02]  /*46c0*/  ULEA UR6, UR6, UR4, 0x18 ;  /* 0x0000000406067291 */ /* 0x008fe4000f8ec0ff */
[----:B------:R-:W-:-:S07]  /*46d0*/  ULEA UR4, UR17, UR14, 0x3 ;  /* 0x0000000e11047291 */ /* 0x000fce000f8e18ff */
[----:B------:R1:W-:Y:S02]  /*46e0*/  @P0 STS.U8 [UR6+0x1c], R0 ;  /* 0x00001c00ff000988 */ /* 0x0003e40008000006 */
[----:B------:R-:W3:Y:S02]  /*46f0*/  SYNCS.PHASECHK.TRANS64.TRYWAIT P0, [UR4], R3 ;  /* 0x00000003ff0075a7 */ /* 0x000ee40008001104 */
[----:B-1-3--:R-:W-:Y:S05]  /*4700*/  @!P0 BRA `(.L_x_75) ;  /* 0x0000005c00c88947 */ /* 0x00afea0003800000 */
.L_x_179:
[----:B------:R-:W-:-:S04]  /*4710*/  UIADD3 UR4, UPT, UPT, UR17, 0x1, URZ ;  /* 0x0000000111047890 */ /* 0x000fc8000fffe0ff */
[----:B------:R-:W-:-:S04]  /*4720*/  UISETP.NE.AND UP0, UPT, UR4, 0x2, UPT ;  /* 0x000000020400788c */ /* 0x000fc8000bf05270 */
[----:B--2---:R-:W-:Y:S02]  /*4730*/  USEL UR5, URZ, 0x1, UP0 ;  /* 0x00000001ff057887 */ /* 0x004fe40008000000 */
[----:B------:R-:W-:-:S04]  /*4740*/  USEL UR4, UR4, URZ, UP0 ;  /* 0x000000ff04047287 */ /* 0x000fc80008000000 */
[----:B------:R-:W-:Y:S01]  /*4750*/  ULEA UR4, UR4, UR14, 0x3 ;  /* 0x0000000e04047291 */ /* 0x000fe2000f8e18ff */
[----:B-1----:R-:W-:-:S04]  /*4760*/  LOP3.LUT R3, R8, UR5, RZ, 0x3c, !PT ;  /* 0x0000000508037c12 */ /* 0x002fc8000f8e3cff */
[----:B------:R-:W-:-:S04]  /*4770*/  SHF.L.U32 R3, R3, 0x1f, RZ ;  /* 0x0000001f03037819 */ /* 0x000fc800000006ff */
[----:B------:R-:W1:Y:S02]  /*4780*/  SYNCS.PHASECHK.TRANS64.TRYWAIT P0, [UR4], R3 ;  /* 0x00000003ff0075a7 */ /* 0x000e640008001104 */
[----:B-1----:R-:W-:Y:S05]  /*4790*/  @!P0 BRA `(.L_x_76) ;  /* 0x0000005c00bc8947 */ /* 0x002fea0003800000 */
.L_x_181:
[----:B------:R-:W-:Y:S01]  /*47a0*/  NOP ;  /* 0x0000000000007918 */ /* 0x000fe20000000000 */
[----:B-1----:R-:W1:Y:S01]  /*47b0*/  LDS R0, [UR6+0x14] ;  /* 0x00001406ff007984 */ /* 0x002e620008000800 */
[----:B------:R-:W-:Y:S01]  /*47c0*/  LOP3.LUT R2, R9, 0xffff, RZ, 0xc0, !PT ;  /* 0x0000ffff09027812 */ /* 0x000fe200078ec0ff */
[----:B------:R-:W-:Y:S02]  /*47d0*/  IMAD.MOV.U32 R3, RZ, RZ, 0xffff ;  /* 0x0000ffffff037424 */ /* 0x000fe400078e00ff */
[----:B------:R-:W-:Y:S01]  /*47e0*/  IMAD.MOV.U32 R5, RZ, RZ, 0x1 ;  /* 0x00000001ff057424 */ /* 0x000fe200078e00ff */
[----:B------:R-:W-:-:S04]  /*47f0*/  SHF.R.U32.HI R2, RZ, 0x5, R2 ;  /* 0x00000005ff027819 */ /* 0x000fc80000011602 */
[-C--:B------:R-:W-:Y:S02]  /*4800*/  SHF.L.U32 R3, R3, R2.reuse, RZ ;  /* 0x0000000203037219 */ /* 0x080fe400000006ff */
[----:B------:R-:W-:Y:S02]  /*4810*/  SHF.L.U32 R5, R5, R2, RZ ;  /* 0x0000000205057219 */ /* 0x000fe400000006ff */
[----:B-1----:R-:W-:-:S04]  /*4820*/  LOP3.LUT R0, R0, R3, RZ, 0xc0, !PT ;  /* 0x0000000300007212 */ /* 0x002fc800078ec0ff */
[----:B------:R-:W-:-:S13]  /*4830*/  ISETP.NE.AND P0, PT, R0, R3, PT ;  /* 0x000000030000720c */ /* 0x000fda0003f05270 */
[----:B------:R-:W-:Y:S05]  /*4840*/  @P0 BRA `(.L_x_77) ;  /* 0x00000000005c0947 */ /* 0x000fea0003800000 */
[----:B------:R-:W1:Y:S02]  /*4850*/  LDS R0, [UR6+0x18] ;  /* 0x00001806ff007984 */ /* 0x000e640008000800 */
[----:B-1----:R-:W-:-:S04]  /*4860*/  LOP3.LUT R0, R0, R5, RZ, 0xc0, !PT ;  /* 0x0000000500007212 */ /* 0x002fc800078ec0ff */
[----:B------:R-:W-:-:S13]  /*4870*/  ISETP.NE.AND P0, PT, R0, R5, PT ;  /* 0x000000050000720c */ /* 0x000fda0003f05270 */
[----:B------:R-:W-:Y:S05]  /*4880*/  @P0 BRA `(.L_x_78) ;  /* 0x0000000000400947 */ /* 0x000fea0003800000 */
[----:B------:R-:W-:Y:S01]  /*4890*/  R2UR UR4, R3 ;  /* 0x00000000030472ca */ /* 0x000fe200000e0000 */
[----:B------:R-:W1:Y:S01]  /*48a0*/  S2R R2, SR_LANEID ;  /* 0x0000000000027919 */ /* 0x000e620000000000 */
[----:B------:R-:W-:-:S04]  /*48b0*/  LOP3.LUT R5, RZ, R5, RZ, 0x33, !PT ;  /* 0x00000005ff057212 */ /* 0x000fc800078e33ff */
[----:B------:R-:W2:Y:S07]  /*48c0*/  REDUX UR7, R5 ;  /* 0x00000000050773c4 */ /* 0x000eae0000000000 */
[----:B------:R-:W-:-:S03]  /*48d0*/  ULOP3.LUT UR5, URZ, UR4, URZ, 0x33, !UPT ;  /* 0x00000004ff057292 */ /* 0x000fc6000f8e33ff */
[----:B------:R-:W-:Y:S02]  /*48e0*/  VOTEU.ANY UR4, UPT, PT ;  /* 0x0000000000047886 */ /* 0x000fe400038e0100 */
[----:B------:R-:W-:Y:S01]  /*48f0*/  UFLO.U32 UR4, UR4 ;  /* 0x00000004000472bd */ /* 0x000fe200080e0000 */
[----:B------:R-:W-:-:S04]  /*4900*/  IMAD.U32 R0, RZ, RZ, UR5 ;  /* 0x00000005ff007e24 */ /* 0x000fc8000f8e00ff */
[----:B------:R-:W3:Y:S02]  /*4910*/  REDUX UR8, R0 ;  /* 0x00000000000873c4 */ /* 0x000ee40000000000 */
[----:B------:R1:W-:Y:S02]  /*4920*/  UTCATOMSWS.AND URZ, UR5 ;  /* 0x0000000500ff79e3 */ /* 0x0003e40008000000 */
[----:B-1----:R-:W-:Y:S01]  /*4930*/  ISETP.EQ.U32.AND P0, PT, R2, UR4, PT ;  /* 0x0000000402007c0c */ /* 0x002fe2000bf02070 */
[----:B--2---:R-:W-:Y:S02]  /*4940*/  IMAD.U32 R2, RZ, RZ, UR7 ;  /* 0x00000007ff027e24 */ /* 0x004fe4000f8e00ff */
[----:B---3--:R-:W-:-:S10]  /*4950*/  IMAD.U32 R3, RZ, RZ, UR8 ;  /* 0x00000008ff037e24 */ /* 0x008fd4000f8e00ff */
[----:B------:R1:W-:Y:S04]  /*4960*/  @P0 ATOMS.AND RZ, [UR6+0x14], R3 ;  /* 0x00001403ffff098c */ /* 0x0003e8000a800006 */
[----:B------:R1:W-:Y:S01]  /*4970*/  @P0 ATOMS.AND RZ, [UR6+0x18], R2 ;  /* 0x00001802ffff098c */ /* 0x0003e2000a800006 */
[----:B------:R-:W-:Y:S05]  /*4980*/  BRA `(.L_x_79) ;  /* 0x0000000000147947 */ /* 0x000fea0003800000 */
.L_x_78:
[----:B------:R-:W-:Y:S02]  /*4990*/  MOV R2, 0x49b0 ;  /* 0x000049b000027802 */ /* 0x000fe40000000f00 */
[----:B----45:R-:W-:Y:S05]  /*49a0*/  CALL.REL.NOINC `($__internal_0_$__cuda_sm10x_tcgen05_guardrail_trap_col_being_dealloced_not_returned_by_alloc) ;  /* 0x00000060001c7944 */ /* 0x030fea0003c00000 */
[----:B------:R-:W-:Y:S05]  /*49b0*/  BRA `(.L_x_79) ;  /* 0x0000000000087947 */ /* 0x000fea0003800000 */
.L_x_77:
[----:B------:R-:W-:Y:S02]  /*49c0*/  MOV R2, 0x49e0 ;  /* 0x000049e000027802 */ /* 0x000fe40000000f00 */
[----:B----45:R-:W-:Y:S05]  /*49d0*/  CALL.REL.NOINC `($__internal_2_$__cuda_sm10x_tcgen05_guardrail_trap_unallocated_columns_being_dealloced) ;  /* 0x0000006000287944 */ /* 0x030fea0003c00000 */
.L_x_79:
[----:B------:R-:W-:Y:S01]  /*49e0*/  NOP ;  /* 0x0000000000007918 */ /* 0x000fe20000000000 */
[----:B------:R-:W-:Y:S05]  /*49f0*/  EXIT ;  /* 0x000000000000794d */ /* 0x000fea0003800000 */
.L_x_63:
[----:B------:R-:W-:-:S09]  /*4a00*/  UISETP.NE.OR UP0, UPT, UR18, 0x3, !UP3 ;  /* 0x000000031200788c */ /* 0x000fd2000df05670 */
[----:B------:R-:W-:Y:S05]  /*4a10*/  BRA.U UP0, `(.L_x_80) ;  /* 0x0000001100047547 */ /* 0x000fea000b800000 */
[----:B------:R-:W2:Y:S01]  /*4a20*/  LDCU.64 UR4, c[0x0][0x988] ;  /* 0x00013100ff0477ac */ /* 0x000ea20008000a00 */
[----:B------:R-:W3:Y:S01]  /*4a30*/  S2UR UR10, SR_CgaCtaId ;  /* 0x00000000000a79c3 */ /* 0x000ee20000008800 */
[----:B------:R-:W-:Y:S01]  /*4a40*/  R2UR UR44, R135 ;  /* 0x00000000872c72ca */ /* 0x000fe200000e0000 */
[----:B------:R-:W-:Y:S01]  /*4a50*/  HFMA2 R8, -RZ, RZ, 0, 0 ;  /* 0x00000000ff087431 */ /* 0x000fe200000001ff */
[----:B------:R-:W4:Y:S01]  /*4a60*/  LDCU UR37, c[0x0][0x370] ;  /* 0x00006e00ff2577ac */ /* 0x000f220008000800 */
[----:B------:R-:W-:Y:S01]  /*4a70*/  R2UR UR38, R160 ;  /* 0x00000000a02672ca */ /* 0x000fe200000e0000 */
[----:B------:R-:W-:Y:S01]  /*4a80*/  IMAD.MOV.U32 R10, RZ, RZ, 0x1 ;  /* 0x00000001ff0a7424 */ /* 0x000fe200078e00ff */
[----:B------:R-:W4:Y:S02]  /*4a90*/  LDCU.128 UR28, c[0x0][0xc10] ;  /* 0x00018200ff1c77ac */ /* 0x000f240008000c00 */
[----:B------:R-:W1:Y:S01]  /*4aa0*/  LDC.64 R12, c[0x0][0x348] ;  /* 0x0000d200ff0c7b82 */ /* 0x000e620000000a00 */
[----:B------:R-:W-:Y:S01]  /*4ab0*/  IMAD.MOV.U32 R3, RZ, RZ, 0x2000 ;  /* 0x00002000ff037424 */ /* 0x000fe200078e00ff */
[----:B------:R-:W3:Y:S01]  /*4ac0*/  LDCU UR36, c[0x0][0x374] ;  /* 0x00006e80ff2477ac */ /* 0x000ee20008000800 */
[----:B------:R-:W3:Y:S01]  /*4ad0*/  LDCU.64 UR26, c[0x0][0x990] ;  /* 0x00013200ff1a77ac */ /* 0x000ee20008000a00 */
[----:B------:R-:W1:Y:S01]  /*4ae0*/  LDCU UR17, c[0x0][0xc0c] ;  /* 0x00018180ff1177ac */ /* 0x000e620008000800 */
[----:B--2---:R-:W-:Y:S01]  /*4af0*/  UISETP.NE.U32.AND UP0, UPT, UR4, URZ, UPT ;  /* 0x000000ff0400728c */ /* 0x004fe2000bf05070 */
[----:B------:R-:W2:Y:S01]  /*4b00*/  LDCU.128 UR32, c[0x0][0xa80] ;  /* 0x00015000ff2077ac */ /* 0x000ea20008000c00 */
[----:B------:R-:W2:Y:S01]  /*4b10*/  LDCU UR53, c[0x0][0xc20] ;  /* 0x00018400ff3577ac */ /* 0x000ea20008000800 */
[----:B------:R-:W2:Y:S01]  /*4b20*/  LDCU UR4, c[0x0][0xc30] ;  /* 0x00018600ff0477ac */ /* 0x000ea20008000800 */
[----:B------:R-:W2:Y:S01]  /*4b30*/  LDCU.128 UR40, c[0x0][0xa90] ;  /* 0x00015200ff2877ac */ /* 0x000ea20008000c00 */
[----:B------:R-:W-:Y:S01]  /*4b40*/  UMOV UR22, 0x400 ;  /* 0x0000040000167882 */ /* 0x000fe20000000000 */
[----:B----4-:R-:W-:-:S02]  /*4b50*/  UIMAD.WIDE.U32 UR6, UR37, UR28, URZ ;  /* 0x0000001c250672a5 */ /* 0x010fc4000f8e00ff */
[----:B---3--:R-:W-:Y:S02]  /*4b60*/  UIMAD.WIDE.U32 UR8, UR36, UR31, URZ ;  /* 0x0000001f240872a5 */ /* 0x008fe4000f8e00ff */
[----:B------:R-:W-:Y:S02]  /*4b70*/  ULEA UR22, UR10, UR22, 0x18 ;  /* 0x000000160a167291 */ /* 0x000fe4000f8ec0ff */
[----:B------:R-:W-:Y:S02]  /*4b80*/  UISETP.NE.AND.EX UP5, UPT, UR5, URZ, UPT, UP0 ;  /* 0x000000ff0500728c */ /* 0x000fe4000bfa5300 */
[----:B------:R-:W-:Y:S02]  /*4b90*/  UISETP.NE.U32.AND UP6, UPT, UR26, URZ, UPT ;  /* 0x000000ff1a00728c */ /* 0x000fe4000bfc5070 */
[----:B------:R-:W-:Y:S02]  /*4ba0*/  UIADD3 UR46, UPT, UPT, UR22, 0x188, URZ ;  /* 0x00000188162e7890 */ /* 0x000fe4000fffe0ff */
[----:B------:R-:W-:-:S02]  /*4bb0*/  UIADD3 UR45, UPT, UPT, UR22, 0x1b8, URZ ;  /* 0x000001b8162d7890 */ /* 0x000fc4000fffe0ff */
[----:B------:R-:W-:Y:S02]  /*4bc0*/  UIADD3 UR25, UPT, UPT, UR22, 0x180, URZ ;  /* 0x0000018016197890 */ /* 0x000fe4000fffe0ff */
[----:B-1----:R-:W-:Y:S02]  /*4bd0*/  UISETP.NE.AND UP0, UPT, UR39, 0x1, UPT ;  /* 0x000000012700788c */ /* 0x002fe4000bf05270 */
[----:B------:R-:W-:Y:S02]  /*4be0*/  UISETP.GE.AND UP2, UPT, UR39, 0x1, UPT ;  /* 0x000000012700788c */ /* 0x000fe4000bf46270 */
[----:B------:R-:W-:Y:S01]  /*4bf0*/  UISETP.NE.AND UP0, UPT, UR17, 0x1, UPT ;  /* 0x000000011100788c */ /* 0x000fe2000bf05270 */
[----:B------:R-:W-:Y:S01]  /*4c00*/  UMOV UR49, UR7 ;  /* 0x0000000700317c82 */ /* 0x000fe20008000000 */
[----:B------:R-:W-:Y:S01]  /*4c10*/  UMOV UR48, UR9 ;  /* 0x0000000900307c82 */ /* 0x000fe20008000000 */
[----:B------:R-:W-:Y:S02]  /*4c20*/  UISETP.NE.AND UP2, UPT, UR30, 0x1, UPT ;  /* 0x000000011e00788c */ /* 0x000fe4000bf45270 */
[----:B--2---:R-:W-:Y:S01]  /*4c30*/  UISETP.NE.AND UP0, UPT, UR32, 0x1, UPT ;  /* 0x000000012000788c */ /* 0x004fe2000bf05270 */
[----:B------:R-:W1:Y:S01]  /*4c40*/  LDCU UR54, c[0x0][0xaa0] ;  /* 0x00015400ff3677ac */ /* 0x000e620008000800 */
[----:B------:R-:W-:Y:S01]  /*4c50*/  UPLOP3.LUT UP4, UPT, UPT, UPT, UPT, 0x40, 0x4 ;  /* 0x000000000004789c */ /* 0x000fe20003f8e870 */
[----:B------:R-:W2:Y:S01]  /*4c60*/  LDCU.64 UR18, c[0x0][0xc28] ;  /* 0x00018500ff1277ac */ /* 0x000ea20008000a00 */
[----:B------:R-:W-:-:S02]  /*4c70*/  UISETP.NE.AND.EX UP6, UPT, UR27, URZ, UPT, UP6 ;  /* 0x000000ff1b00728c */ /* 0x000fc4000bfc5360 */
[----:B------:R-:W-:Y:S02]  /*4c80*/  UPRMT UR46, UR10, 0x654, UR46 ;  /* 0x000006540a2e7896 */ /* 0x000fe4000800002e */
[----:B------:R-:W-:Y:S02]  /*4c90*/  UPRMT UR45, URZ, 0x654, UR45 ;  /* 0x00000654ff2d7896 */ /* 0x000fe4000800002d */
[----:B------:R-:W-:Y:S02]  /*4ca0*/  UPRMT UR47, UR10, 0x654, UR25 ;  /* 0x000006540a2f7896 */ /* 0x000fe40008000019 */
[----:B------:R-:W-:Y:S02]  /*4cb0*/  USHF.R.U32.HI UR49, URZ, UR29, UR49 ;  /* 0x0000001dff317299 */ /* 0x000fe40008011631 */
[----:B------:R-:W-:Y:S02]  /*4cc0*/  USHF.R.U32.HI UR48, URZ, UR53, UR48 ;  /* 0x00000035ff307299 */ /* 0x000fe40008011630 */
[----:B------:R-:W-:-:S02]  /*4cd0*/  UISETP.NE.AND UP3, UPT, UR4, 0x1, UPT ;  /* 0x000000010400788c */ /* 0x000fc4000bf65270 */
[----:B------:R-:W-:Y:S02]  /*4ce0*/  UISETP.NE.AND UP2, UPT, UR35, 0x1, UPT ;  /* 0x000000012300788c */ /* 0x000fe4000bf45270 */
[----:B-1----:R-:W-:-:S11]  /*4cf0*/  UISETP.NE.AND UP0, UPT, UR42, 0x1, UPT ;  /* 0x000000012a00788c */ /* 0x002fd6000bf05270 */
.L_x_89:
[----:B------:R-:W-:Y:S04]  /*4d00*/  SHF.L.U32 R5, R8, 0x1f, RZ ;  /* 0x0000001f08057819 */ /* 0x000fe800000006ff */
[----:B-1----:R-:W1:Y:S02]  /*4d10*/  SYNCS.PHASECHK.TRANS64.TRYWAIT P0, [UR22+0x1b0], R5 ;  /* 0x0001b005ff0075a7 */ /* 0x002e640008001116 */
[----:B-1----:R-:W-:Y:S05]  /*4d20*/  @!P0 BRA `(.L_x_81) ;  /* 0x0000005800708947 */ /* 0x002fea0003800000 */
.L_x_183:
[----:B-1----:R-:W1:Y:S01]  /*4d30*/  LDS.128 R4, [UR22+0x1f0] ;  /* 0x0001f016ff047984 */ /* 0x002e620008000c00 */
[----:B------:R-:W-:Y:S01]  /*4d40*/  UISETP.GE.AND UP0, UPT, UR39, 0x1, UPT ;  /* 0x000000012700788c */ /* 0x000fe2000bf06270 */
[----:B------:R-:W-:Y:S01]  /*4d50*/  @!PT LDS RZ, [RZ] ;  /* 0x00000000fffff984 */ /* 0x000fe20000000800 */
[----:B------:R-:W-:Y:S01]  /*4d60*/  @!PT LDS RZ, [RZ] ;  /* 0x00000000fffff984 */ /* 0x000fe20000000800 */
[----:B------:R-:W-:Y:S01]  /*4d70*/  @!PT LDS RZ, [RZ] ;  /* 0x00000000fffff984 */ /* 0x000fe20000000800 */
[----:B------:R-:W-:Y:S01]  /*4d80*/  @!PT LDS RZ, [RZ] ;  /* 0x00000000fffff984 */ /* 0x000fe20000000800 */
[----:B------:R3:W-:Y:S06]  /*4d90*/  MEMBAR.ALL.CTA ;  /* 0x0000000000007992 */ /* 0x0007ec0000008000 */
[----:B---3--:R-:W3:Y:S02]  /*4da0*/  FENCE.VIEW.ASYNC.S ;  /* 0x00000000000073c6 */ /* 0x008ee40000000000 */
[----:B---3--:R-:W-:Y:S01]  /*4db0*/  SYNCS.ARRIVE.TRANS64.RED.A1T0 RZ, [UR45], RZ ;  /* 0x000000ffffff79a7 */ /* 0x008fe2000810042d */
[----:B-1----:R-:W-:Y:S11]  /*4dc0*/  LOP3.LUT P0, RZ, R6, 0x1, RZ, 0xc0, !PT ;  /* 0x0000000106ff7812 */ /* 0x002ff6000780c0ff */
[----:B------:R-:W-:Y:S02]  /*4dd0*/  @!UPT UIADD3 URZ, UPT, UPT, URZ, URZ, URZ ;  /* 0x000000fffffff290 */ /* 0x000fe4000fffe0ff */
[----:B------:R-:W-:Y:S01]  /*4de0*/  VOTEU.ANY UP2, P0 ;  /* 0x0000000000ff7886 */ /* 0x000fe20000040100 */
[----:B------:R-:W-:Y:S11]  /*4df0*/  PLOP3.LUT P0, PT, PT, PT, UP2, 0x80, 0x8 ;  /* 0x000000000008781c */ /* 0x000ff60003f0f028 */
[----:B------:R-:W-:Y:S02]  /*4e00*/  @!UPT UIADD3 URZ, UPT, UPT, URZ, URZ, URZ ;  /* 0x000000fffffff290 */ /* 0x000fe4000fffe0ff */
[----:B------:R-:W-:Y:S02]  /*4e10*/  @P0 MOV R2, R4 ;  /* 0x0000000400020202 */ /* 0x000fe40000000f00 */
[----:B------:R-:W-:Y:S02]  /*4e20*/  @P0 LOP3.LUT R0, R5, 0xffff, RZ, 0xc0, !PT ;  /* 0x0000ffff05000812 */ /* 0x000fe400078ec0ff */
[----:B------:R-:W-:Y:S02]  /*4e30*/  @P0 R2UR UR5, R2 ;  /* 0x00000000020502ca */ /* 0x000fe400000e0000 */
[----:B------:R-:W-:Y:S11]  /*4e40*/  @P0 R2UR UR4, R0 ;  /* 0x00000000000402ca */ /* 0x000ff600000e0000 */
[----:B------:R-:W-:Y:S02]  /*4e50*/  @UP2 UMOV UR16, UR5 ;  /* 0x0000000500102c82 */ /* 0x000fe40008000000 */
[----:B------:R-:W-:Y:S01]  /*4e60*/  @UP2 UMOV UR15, UR4 ;  /* 0x00000004000f2c82 */ /* 0x000fe20008000000 */
[----:B------:R-:W-:Y:S05]  /*4e70*/  BRA.U !UP0, `(.L_x_82) ;  /* 0x0000000108c07547 */ /* 0x000fea000b800000 */
[----:B------:R-:W-:Y:S02]  /*4e80*/  UIMAD.WIDE.U32 UR8, UR15, UR31, URZ ;  /* 0x0000001f0f0872a5 */ /* 0x000fe4000f8e00ff */
[----:B------:R-:W-:Y:S02]  /*4e90*/  UP2UR UR14, UPR, URZ, 0x4 ;  /* 0x00000004ff0e7883 */ /* 0x000fe40008000000 */
[----:B------:R-:W-:Y:S02]  /*4ea0*/  UISETP.NE.AND UP2, UPT, UR30, 0x1, UPT ;  /* 0x000000011e00788c */ /* 0x000fe4000bf45270 */
[----:B------:R-:W-:Y:S02]  /*4eb0*/  UIMAD.WIDE.U32 UR10, UR16, UR28, URZ ;  /* 0x0000001c100a72a5 */ /* 0x000fe4000f8e00ff */
[----:B------:R-:W-:Y:S02]  /*4ec0*/  USEL UR4, UR36, UR48, !UP2 ;  /* 0x0000003024047287 */ /* 0x000fe4000d000000 */
[----:B------:R-:W-:Y:S02]  /*4ed0*/  UISETP.NE.AND UP0, UPT, UR17, 0x1, UPT ;  /* 0x000000011100788c */ /* 0x000fe4000bf05270 */
[----:B------:R-:W-:Y:S02]  /*4ee0*/  UP2UR UR23, UPR, URZ, 0x2 ;  /* 0x00000002ff177883 */ /* 0x000fe40008000000 */
[----:B------:R-:W-:Y:S02]  /*4ef0*/  UISETP.NE.AND UP1, UPT, UR39, 0x1, UPT ;  /* 0x000000012700788c */ /* 0x000fe4000bf25270 */
[----:B--2---:R-:W-:Y:S02]  /*4f00*/  UIMAD.WIDE.U32 UR12, UR4, UR18, URZ ;  /* 0x00000012040c72a5 */ /* 0x004fe4000f8e00ff */
[----:B------:R-:W-:Y:S01]  /*4f10*/  USEL UR7, UR37, UR49, !UP0 ;  /* 0x0000003125077287 */ /* 0x000fe2000c000000 */
[----:B------:R-:W-:Y:S02]  /*4f20*/  UMOV UR5, UR9 ;  /* 0x0000000900057c82 */ /* 0x000fe40008000000 */
[----:B------:R-:W-:Y:S02]  /*4f30*/  USHF.R.U32.HI UR6, URZ, UR53, UR5 ;  /* 0x00000035ff067299 */ /* 0x000fe40008011605 */
[----:B------:R-:W-:Y:S02]  /*4f40*/  UIMAD.WIDE.U32 UR20, UR7, UR18, URZ ;  /* 0x00000012071472a5 */ /* 0x000fe4000f8e00ff */
[----:B------:R-:W-:Y:S02]  /*4f50*/  USEL UR6, UR15, UR6, !UP2 ;  /* 0x000000060f067287 */ /* 0x000fe4000d000000 */
[----:B------:R-:W-:Y:S01]  /*4f60*/  UISETP.NE.AND UP2, UPT, UR14, URZ, UPT ;  /* 0x000000ff0e00728c */ /* 0x000fe2000bf45270 */
[----:B------:R-:W-:Y:S01]  /*4f70*/  UMOV UR5, UR11 ;  /* 0x0000000b00057c82 */ /* 0x000fe20008000000 */
[----:B------:R-:W-:Y:S02]  /*4f80*/  UIMAD.WIDE.U32 UR10, UR6, UR18, URZ ;  /* 0x00000012060a72a5 */ /* 0x000fe4000f8e00ff */
[----:B------:R-:W-:Y:S03]  /*4f90*/  USHF.R.U32.HI UR8, URZ, UR29, UR5 ;  /* 0x0000001dff087299 */ /* 0x000fe60008011605 */
[----:B------:R-:W-:Y:S02]  /*4fa0*/  UMOV UR5, UR13 ;  /* 0x0000000d00057c82 */ /* 0x000fe40008000000 */
[----:B------:R-:W-:Y:S03]  /*4fb0*/  @UP1 USHF.R.U32.HI UR4, URZ, UR19, UR5 ;  /* 0x00000013ff041299 */ /* 0x000fe60008011605 */
[----:B------:R-:W-:Y:S01]  /*4fc0*/  UMOV UR5, UR21 ;  /* 0x0000001500057c82 */ /* 0x000fe20008000000 */
[----:B------:R-:W-:Y:S02]  /*4fd0*/  UIMAD UR4, UR39, UR4, URZ ;  /* 0x00000004270472a4 */ /* 0x000fe4000f8e02ff */
[----:B------:R-:W-:Y:S02]  /*4fe0*/  @UP1 USHF.R.U32.HI UR7, URZ, UR19, UR5 ;  /* 0x00000013ff071299 */ /* 0x000fe40008011605 */
[----:B------:R-:W-:Y:S02]  /*4ff0*/  USEL UR5, UR16, UR8, !UP0 ;  /* 0x0000000810057287 */ /* 0x000fe4000c000000 */
[----:B------:R-:W-:Y:S02]  /*5000*/  UIMAD UR8, UR39, UR7, URZ ;  /* 0x00000007270872a4 */ /* 0x000fe4000f8e02ff */
[----:B------:R-:W-:Y:S03]  /*5010*/  UISETP.GE.AND UP0, UPT, UR6, UR4, UPT ;  /* 0x000000040600728c */ /* 0x000fe6000bf06270 */
[----:B------:R-:W-:Y:S01]  /*5020*/  UMOV UR4, UR11 ;  /* 0x0000000b00047c82 */ /* 0x000fe20008000000 */
[----:B------:R-:W-:Y:S02]  /*5030*/  UISETP.GE.OR UP0, UPT, UR5, UR8, UP0 ;  /* 0x000000080500728c */ /* 0x000fe40008706670 */
[----:B------:R-:W-:Y:S02]  /*5040*/  USHF.R.U32.HI UR4, URZ, UR19, UR4 ;  /* 0x00000013ff047299 */ /* 0x000fe40008011604 */
[----:B------:R-:W-:Y:S02]  /*5050*/  UIMAD.WIDE.U32 UR8, UR5, UR18, URZ ;  /* 0x00000012050872a5 */ /* 0x000fe4000f8e00ff */
[----:B------:R-:W-:Y:S04]  /*5060*/  USEL UR10, UR6, UR4, !UP1 ;  /* 0x00000004060a7287 */ /* 0x000fe8000c800000 */
[----:B------:R-:W-:Y:S01]  /*5070*/  UIADD3 UR11, UPT, UPT, -UR10, URZ, URZ ;  /* 0x000000ff0a0b7290 */ /* 0x000fe2000fffe1ff */
[----:B------:R-:W-:Y:S02]  /*5080*/  @!UP0 UMOV UR4, UR9 ;  /* 0x0000000900048c82 */ /* 0x000fe40008000000 */
[----:B------:R-:W-:Y:S02]  /*5090*/  @!UP0 USHF.R.U32.HI UR4, URZ, UR19, UR4 ;  /* 0x00000013ff048299 */ /* 0x000fe40008011604 */
[----:B------:R-:W-:Y:S02]  /*50a0*/  UIMAD UR8, UR39, UR11, UR6 ;  /* 0x0000000b270872a4 */ /* 0x000fe4000f8e0206 */
[----:B------:R-:W-:Y:S02]  /*50b0*/  @!UP0 USEL UR4, UR5, UR4, !UP1 ;  /* 0x0000000405048287 */ /* 0x000fe4000c800000 */
[----:B------:R-:W-:Y:S02]  /*50c0*/  UISETP.NE.AND UP1, UPT, UR23, URZ, UPT ;  /* 0x000000ff1700728c */ /* 0x000fe4000bf25270 */
[----:B------:R-:W-:Y:S02]  /*50d0*/  @!UP0 UIMAD UR8, UR7, UR8, UR4 ;  /* 0x00000008070882a4 */ /* 0x000fe4000f8e0204 */
[----:B------:R-:W-:Y:S02]  /*50e0*/  @!UP0 UIADD3 UR9, UPT, UPT, UR10, -UR4, URZ ;  /* 0x800000040a098290 */ /* 0x000fe4000fffe0ff */
[----:B------:R-:W-:Y:S02]  /*50f0*/  UIADD3 UR4, UPT, UPT, -UR5, URZ, URZ ;  /* 0x000000ff05047290 */ /* 0x000fe4000fffe1ff */
[----:B------:R-:W-:Y:S02]  /*5100*/  UIADD3 UR7, UPT, UPT, -UR6, URZ, URZ ;  /* 0x000000ff06077290 */ /* 0x000fe4000fffe1ff */
[----:B------:R-:W-:Y:S02]  /*5110*/  @!UP0 UIMAD UR6, UR9, UR39, UR5 ;  /* 0x00000027090682a4 */ /* 0x000fe4000f8e0205 */
[----:B------:R-:W-:Y:S02]  /*5120*/  UIMAD UR16, UR17, UR4, UR16 ;  /* 0x00000004111072a4 */ /* 0x000fe4000f8e0210 */
[----:B------:R-:W-:Y:S01]  /*5130*/  UIMAD UR15, UR30, UR7, UR15 ;  /* 0x000000071e0f72a4 */ /* 0x000fe2000f8e020f */
[----:B------:R-:W-:Y:S02]  /*5140*/  @!UP0 UMOV UR5, UR8 ;  /* 0x0000000800058c82 */ /* 0x000fe40008000000 */
[----:B------:R-:W-:Y:S02]  /*5150*/  UIMAD UR16, UR5, UR17, UR16 ;  /* 0x00000011051072a4 */ /* 0x000fe4000f8e0210 */
[----:B------:R-:W-:Y:S11]  /*5160*/  UIMAD UR15, UR6, UR30, UR15 ;  /* 0x0000001e060f72a4 */ /* 0x000ff6000f8e020f */
[----:B------:R-:W-:Y:S01]  /*5170*/  @!UPT UIADD3 URZ, UPT, UPT, URZ, URZ, URZ ;  /* 0x000000fffffff290 */ /* 0x000fe2000fffe0ff */
.L_x_82:
[----:B------:R-:W1:Y:S01]  /*5180*/  @!UP3 LDCU.128 UR8, c[0x0][0xc10] ;  /* 0x00018200ff08b7ac */ /* 0x000e620008000c00 */
[----:B------:R-:W-:Y:S02]  /*5190*/  ISETP.NE.U32.AND P1, PT, RZ, UR26, PT ;  /* 0x0000001aff007c0c */ /* 0x000fe4000bf25070 */
[----:B------:R-:W-:Y:S02]  /*51a0*/  SHF.L.U32 R9, R10, 0x1f, RZ ;  /* 0x0000001f0a097819 */ /* 0x000fe400000006ff */
[----:B------:R-:W-:Y:S01]  /*51b0*/  ISETP.NE.AND.EX P1, PT, RZ, UR27, PT, P1 ;  /* 0x0000001bff007c0c */ /* 0x000fe2000bf25310 */
[----:B------:R-:W3:Y:S01]  /*51c0*/  @!UP3 LDCU UR5, c[0x0][0xc0c] ;  /* 0x00018180ff05b7ac */ /* 0x000ee20008000800 */
[----:B-1----:R-:W-:Y:S07]  /*51d0*/  UIMAD.WIDE.U32 UR6, UR16, UR8, URZ ;  /* 0x00000008100672a5 */ /* 0x002fee000f8e00ff */
[----:B------:R-:W-:Y:S01]  /*51e0*/  @!UP3 UMOV UR4, UR7 ;  /* 0x000000070004bc82 */ /* 0x000fe20008000000 */
[----:B---3--:R-:W-:Y:S02]  /*51f0*/  @!UP3 UISETP.NE.AND UP0, UPT, UR5, 0x1, UPT ;  /* 0x000000010500b88c */ /* 0x008fe4000bf05270 */
[----:B------:R-:W-:Y:S02]  /*5200*/  @!UP3 USHF.R.U32.HI UR4, URZ, UR9, UR4 ;  /* 0x00000009ff04b299 */ /* 0x000fe40008011604 */
[----:B------:R-:W-:Y:S02]  /*5210*/  UIMAD.WIDE.U32 UR6, UR15, UR11, URZ ;  /* 0x0000000b0f0672a5 */ /* 0x000fe4000f8e00ff */
[----:B------:R-:W-:Y:S02]  /*5220*/  @!UP3 USEL UR8, UR16, UR4, !UP0 ;  /* 0x000000041008b287 */ /* 0x000fe4000c000000 */
[----:B------:R-:W-:Y:S03]  /*5230*/  @!UP3 UISETP.NE.AND UP0, UPT, UR10, 0x1, UPT ;  /* 0x000000010a00b88c */ /* 0x000fe6000bf05270 */
[----:B------:R-:W-:Y:S01]  /*5240*/  @!UP3 UMOV UR6, UR7 ;  /* 0x000000070006bc82 */ /* 0x000fe20008000000 */
[----:B------:R-:W-:Y:S01]  /*5250*/  USHF.L.U32 UR7, UR24, 0x7, URZ ;  /* 0x0000000718077899 */ /* 0x000fe200080006ff */
[----:B------:R-:W1:Y:S02]  /*5260*/  @!UP3 LDCU UR4, c[0x0][0xc20] ;  /* 0x00018400ff04b7ac */ /* 0x000e640008000800 */
[----:B-1----:R-:W-:Y:S04]  /*5270*/  @!UP3 USHF.R.U32.HI UR6, URZ, UR4, UR6 ;  /* 0x00000004ff06b299 */ /* 0x002fe80008011606 */
[----:B------:R-:W-:Y:S04]  /*5280*/  @!UP3 USEL UR6, UR15, UR6, !UP0 ;  /* 0x000000060f06b287 */ /* 0x000fe8000c000000 */
[----:B------:R-:W-:Y:S02]  /*5290*/  @!UP3 UIADD3 UR4, UPT, UPT, -UR8, UR6, URZ ;  /* 0x000000060804b290 */ /* 0x000fe4000fffe1ff */
[----:B------:R-:W-:Y:S02]  /*52a0*/  @!UP3 UIADD3 UR6, UPT, UPT, UR8, -UR6, URZ ;  /* 0x800000060806b290 */ /* 0x000fe4000fffe0ff */
[----:B------:R-:W-:Y:S02]  /*52b0*/  @!UP3 UIMAD UR16, UR4, UR5, UR16 ;  /* 0x000000050410b2a4 */ /* 0x000fe4000f8e0210 */
[----:B------:R-:W-:Y:S01]  /*52c0*/  @!UP3 UIMAD UR15, UR6, UR10, UR15 ;  /* 0x0000000a060fb2a4 */ /* 0x000fe2000f8e020f */
[----:B------:R-:W-:Y:S11]  /*52d0*/  BRA.U UP4, `(.L_x_83) ;  /* 0x0000000104107547 */ /* 0x000ff6000b800000 */
[----:B------:R-:W-:Y:S04]  /*52e0*/  MOV R0, UR52 ;  /* 0x0000003400007c02 */ /* 0x000fe80008000f00 */
[----:B------:R-:W-:Y:S04]  /*52f0*/  SHF.L.U32 R11, R0, 0x1f, RZ ;  /* 0x0000001f000b7819 */ /* 0x000fe800000006ff */
[----:B------:R-:W1:Y:S02]  /*5300*/  SYNCS.PHASECHK.TRANS64.TRYWAIT P2, [UR22+0x1a8], R11 ;  /* 0x0001a80bff0075a7 */ /* 0x000e640008041116 */
[----:B-1----:R-:W-:Y:S05]  /*5310*/  @!P2 BRA `(.L_x_84) ;  /* 0x00000054000ca947 */ /* 0x002fea0003800000 */
.L_x_83:
[----:B------:R-:W-:Y:S05]  /*5320*/  BRA.U !UP6, `(.L_x_85) ;  /* 0x000000010e387547 */ /* 0x000fea000b800000 */
[----:B------:R-:W-:Y:S01]  /*5330*/  UPLOP3.LUT UP1, UPT, UPT, UPT, UP5, 0x80, 0x8 ;  /* 0x000000000008789c */ /* 0x000fe20003f2f050 */
[----:B-1----:R-:W-:Y:S01]  /*5340*/  HFMA2 R0, -RZ, RZ, 0, 5.9604644775390625e-08 ;  /* 0x00000001ff007431 */ /* 0x002fe200000001ff */
[----:B------:R-:W1:Y:S01]  /*5350*/  LDCU.64 UR8, c[0x0][0x358] ;  /* 0x00006b00ff0877ac */ /* 0x000e620008000a00 */
[----:B------:R-:W-:Y:S03]  /*5360*/  IMAD.MOV.U32 R169, RZ, RZ, 0x1 ;  /* 0x00000001ffa97424 */ /* 0x000fe600078e00ff */
[----:B------:R-:W-:Y:S05]  /*5370*/  PLOP3.LUT P2, PT, PT, PT, UP1, 0x80, 0x8 ;  /* 0x000000000008781c */ /* 0x000fea0003f4f018 */
[----:B------:R-:W3:Y:S01]  /*5380*/  @UP1 LDCU.64 UR4, c[0x0][0x988] ;  /* 0x00013100ff0417ac */ /* 0x000ee20008000a00 */
[----:B------:R-:W-:Y:S07]  /*5390*/  @UP1 UIMAD UR6, UR51, UR26, URZ ;  /* 0x0000001a330612a4 */ /* 0x000fee000f8e02ff */
[----:B------:R-:W-:Y:S01]  /*53a0*/  @!P2 PRMT R169, R0, 0x7610, R169 ;  /* 0x0000761000a9a816 */ /* 0x000fe200000000a9 */
[----:B---3--:R-:W-:Y:S06]  /*53b0*/  @UP1 UIMAD.WIDE UR4, UR6, 0x4, UR4 ;  /* 0x00000004060418a5 */ /* 0x008fec000f8e0204 */
[----:B------:R-:W-:Y:S01]  /*53c0*/  IMAD.U32 R14, RZ, RZ, UR4 ;  /* 0x00000004ff0e7e24 */ /* 0x000fe2000f8e00ff */
[----:B------:R-:W-:Y:S04]  /*53d0*/  MOV R15, UR5 ;  /* 0x00000005000f7c02 */ /* 0x000fe80008000f00 */
[----:B------:R-:W3:Y:S01]  /*53e0*/  @!UP1 LDCU UR4, c[0x0][0x980] ;  /* 0x00013000ff0497ac */ /* 0x000ee20008000800 */
[----:B-1---5:R4:W5:Y:S02]  /*53f0*/  @P2 LDG.E R73, desc[UR8][R14.64] ;  /* 0x000000080e492981 */ /* 0x022964000c1e1900 */
[----:B---34-:R-:W-:Y:S07]  /*5400*/  @!P2 IMAD.U32 R73, RZ, RZ, UR4 ;  /* 0x00000004ff49ae24 */ /* 0x018fee000f8e00ff */
.L_x_85:
[----:B-----5:R-:W-:Y:S01]  /*5410*/  @!P1 FSETP.EQ.AND P3, PT, R73, RZ, PT ;  /* 0x000000ff4900920b */ /* 0x020fe20003f62000 */
[----:B------:R-:W-:Y:S01]  /*5420*/  @!UPT UIADD3 URZ, UPT, UPT, URZ, URZ, URZ ;  /* 0x000000fffffff290 */ /* 0x000fe2000fffe0ff */
[----:B------:R-:W-:Y:S11]  /*5430*/  @!P1 BRA `(.L_x_86) ;  /* 0x0000000000149947 */ /* 0x000ff60003800000 */
[----:B------:R-:W-:Y:S02]  /*5440*/  LOP3.LUT P1, RZ, R169, 0xff, RZ, 0xc0, !PT ;  /* 0x000000ffa9ff7812 */ /* 0x000fe4000782c0ff */
[----:B------:R-:W-:Y:S04]  /*5450*/  PLOP3.LUT P3, PT, PT, PT, UP1, 0x80, 0x8 ;  /* 0x000000000008781c */ /* 0x000fe80003f6f018 */
[----:B------:R-:W-:Y:S07]  /*5460*/  PLOP3.LUT P3, PT, P3, PT, PT, 0x8, 0x80 ;  /* 0x000000000080781c */ /* 0x000fee0001f6e170 */
[----:B------:R-:W-:Y:S11]  /*5470*/  @P1 FSETP.EQ.AND P3, PT, R73, RZ, PT ;  /* 0x000000ff4900120b */ /* 0x000ff60003f62000 */
[----:B------:R-:W-:Y:S02]  /*5480*/  @!UPT UIADD3 URZ, UPT, UPT, URZ, URZ, URZ ;  /* 0x000000fffffff290 */ /* 0x000fe4000fffe0ff */
.L_x_86:
[----:B------:R-:W-:Y:S01]  /*5490*/  USHF.L.U32 UR11, UR50, 0x7, URZ ;  /* 0x00000007320b7899 */ /* 0x000fe200080006ff */
[----:B------:R-:W3:Y:S01]  /*54a0*/  SYNCS.PHASECHK.TRANS64.TRYWAIT P1, [UR22+0x190], R9 ;  /* 0x00019009ff0075a7 */ /* 0x000ee20008021116 */
[----:B------:R-:W-:Y:S02]  /*54b0*/  UISETP.NE.AND UP0, UPT, UR32, 0x1, UPT ;  /* 0x000000012000788c */ /* 0x000fe4000bf05270 */
[----:B------:R-:W-:Y:S01]  /*54c0*/  UIMAD.WIDE.U32 UR4, UR11, UR33, URZ ;  /* 0x000000210b0472a5 */ /* 0x000fe2000f8e00ff */
[----:B------:R-:W-:Y:S04]  /*54d0*/  ELECT P2, URZ, PT ;  /* 0x0000000000ff782f */ /* 0x000fe80003840000 */
[----:B------:R-:W-:Y:S02]  /*54e0*/  PLOP3.LUT P2, PT, P3, P2, PT, 0xf2, 0x2f ;  /* 0x00000000002f781c */ /* 0x000fe40001f45e72 */
[----:B------:R-:W-:Y:S02]  /*54f0*/  UMOV UR4, UR5 ;  /* 0x0000000500047c82 */ /* 0x000fe40008000000 */
[----:B------:R-:W-:Y:S04]  /*5500*/  USHF.R.U32.HI UR4, URZ, UR34, UR4 ;  /* 0x00000022ff047299 */ /* 0x000fe80008011604 */
[----:B------:R-:W-:Y:S02]  /*5510*/  USEL UR12, UR11, UR4, !UP0 ;  /* 0x000000040b0c7287 */ /* 0x000fe4000c000000 */
[----:B------:R-:W-:Y:S02]  /*5520*/  UISETP.NE.AND UP0, UPT, UR35, 0x1, UPT ;  /* 0x000000012300788c */ /* 0x000fe4000bf05270 */
[----:B------:R-:W-:Y:S02]  /*5530*/  UIMAD.WIDE.U32 UR4, UR12, UR40, URZ ;  /* 0x000000280c0472a5 */ /* 0x000fe4000f8e00ff */
[----:B------:R-:W-:Y:S01]  /*5540*/  UIADD3 UR6, UPT, UPT, -UR12, URZ, URZ ;  /* 0x000000ff0c067290 */ /* 0x000fe2000fffe1ff */
[----:B-1----:R-:W-:Y:S03]  /*5550*/  @!P2 IMAD.MOV.U32 R0, RZ, 0x20, RZ ;  /* 0x00000020ff00a824 */ /* 0x002fe600078e00ff */
[----:B------:R-:W-:Y:S01]  /*5560*/  UIMAD UR11, UR32, UR6, UR11 ;  /* 0x00000006200b72a4 */ /* 0x000fe2000f8e020b */
[----:B------:R-:W-:Y:S01]  /*5570*/  @!P2 IMAD.MOV.U32 R0, RZ, 0x400, R0 ;  /* 0x00000400ff00a824 */ /* 0x000fe200078e0000 */
[----:B------:R-:W-:Y:S02]  /*5580*/  UMOV UR4, UR5 ;  /* 0x0000000500047c82 */ /* 0x000fe40008000000 */
[----:B------:R-:W-:Y:S04]  /*5590*/  USHF.R.U32.HI UR4, URZ, UR41, UR4 ;  /* 0x00000029ff047299 */ /* 0x000fe80008011604 */
[----:B------:R-:W-:Y:S02]  /*55a0*/  USEL UR13, UR12, UR4, !UP0 ;  /* 0x000000040c0d7287 */ /* 0x000fe4000c000000 */
[----:B------:R-:W-:Y:S02]  /*55b0*/  UISETP.NE.AND UP0, UPT, UR42, 0x1, UPT ;  /* 0x000000012a00788c */ /* 0x000fe4000bf05270 */
[----:B------:R-:W-:Y:S07]  /*55c0*/  UIMAD.WIDE.U32 UR4, UR13, UR43, URZ ;  /* 0x0000002b0d0472a5 */ /* 0x000fee000f8e00ff */
[----:B------:R-:W-:Y:S02]  /*55d0*/  UMOV UR4, UR5 ;  /* 0x0000000500047c82 */ /* 0x000fe40008000000 */
[----:B------:R-:W-:Y:S04]  /*55e0*/  USHF.R.U32.HI UR4, URZ, UR54, UR4 ;  /* 0x00000036ff047299 */ /* 0x000fe80008011604 */
[----:B------:R-:W-:Y:S02]  /*55f0*/  USEL UR14, UR13, UR4, !UP0 ;  /* 0x000000040d0e7287 */ /* 0x000fe4000c000000 */
[----:B------:R-:W-:Y:S02]  /*5600*/  UIADD3 UR4, UPT, UPT, -UR13, URZ, URZ ;  /* 0x000000ff0d047290 */ /* 0x000fe4000fffe1ff */
[----:B------:R-:W-:Y:S02]  /*5610*/  UIADD3 UR5, UPT, UPT, -UR14, URZ, URZ ;  /* 0x000000ff0e057290 */ /* 0x000fe4000fffe1ff */
[----:B------:R-:W-:Y:S02]  /*5620*/  UIMAD UR12, UR35, UR4, UR12 ;  /* 0x00000004230c72a4 */ /* 0x000fe4000f8e020c */
[----:B------:R-:W-:Y:S01]  /*5630*/  UIMAD UR13, UR42, UR5, UR13 ;  /* 0x000000052a0d72a4 */ /* 0x000fe2000f8e020d */
[----:B---3--:R-:W-:Y:S11]  /*5640*/  @!P1 BRA `(.L_x_87) ;  /* 0x0000005000589947 */ /* 0x008ff60003800000 */
.L_x_186:
[----:B------:R-:W-:Y:S01]  /*5650*/  @!P2 R2UR UR4, R0 ;  /* 0x000000000004a2ca */ /* 0x000fe200000e0000 */
[----:B------:R-:W-:Y:S01]  /*5660*/  VOTEU.ALL UP0, P2 ;  /* 0x0000000000ff7886 */ /* 0x000fe20001000000 */
[----:B-1----:R-:W-:Y:S02]  /*5670*/  @!P2 IADD3 R2, P1, PT, R12, 0x680, RZ ;  /* 0x000006800c02a810 */ /* 0x002fe40007f3e0ff */
[----:B------:R-:W-:Y:S02]  /*5680*/  @P0 SHF.R.U32.HI R4, RZ, 0x10, R5 ;  /* 0x00000010ff040819 */ /* 0x000fe40000011605 */
[----:B------:R-:W-:Y:S01]  /*5690*/  @!P2 R2UR UR5, R2 ;  /* 0x000000000205a2ca */ /* 0x000fe200000e0000 */
[----:B------:R-:W-:Y:S01]  /*56a0*/  @!P2 IMAD.X R0, RZ, RZ, R13, P1 ;  /* 0x000000ffff00a224 */ /* 0x000fe200008e060d */
[----:B------:R-:W-:Y:S01]  /*56b0*/  @!UP0 UIADD3 UR8, UPT, UPT, UR22, 0x400, URZ ;  /* 0x0000040016088890 */ /* 0x000fe2000fffe0ff */
[----:B------:R-:W-:Y:S04]  /*56c0*/  @P0 R2UR UR51, R4 ;  /* 0x00000000043302ca */ /* 0x000fe800000e0000 */
[----:B------:R-:W-:Y:S01]  /*56d0*/  @!UP0 UPRMT UR6, UR4, 0x5410, URZ ;  /* 0x0000541004068896 */ /* 0x000fe200080000ff */
[----:B------:R-:W-:Y:S01]  /*56e0*/  @!P2 R2UR UR4, R0 ;  /* 0x000000000004a2ca */ /* 0x000fe200000e0000 */
[----:B------:R-:W-:Y:S01]  /*56f0*/  VOTEU.ALL UP0, P2 ;  /* 0x0000000000ff7886 */ /* 0x000fe20001000000 */
[----:B------:R-:W-:Y:S03]  /*5700*/  @!P2 IMAD.MOV.U32 R0, RZ, RZ, 0x2000 ;  /* 0x00002000ff00a424 */ /* 0x000fe600078e00ff */
[----:B------:R-:W-:Y:S01]  /*5710*/  IMAD.U32 R14, RZ, RZ, UR5 ;  /* 0x00000005ff0e7e24 */ /* 0x000fe2000f8e00ff */
[----:B------:R-:W-:Y:S01]  /*5720*/  @!UP0 UMOV UR9, UR25 ;  /* 0x0000001900098c82 */ /* 0x000fe20008000000 */
[----:B------:R-:W-:Y:S06]  /*5730*/  @!UP0 UMOV UR10, UR7 ;  /* 0x00000007000a8c82 */ /* 0x000fec0008000000 */
[----:B------:R-:W-:Y:S01]  /*5740*/  IMAD.U32 R15, RZ, RZ, UR4 ;  /* 0x00000004ff0f7e24 */ /* 0x000fe2000f8e00ff */
[----:B------:R-:W-:Y:S04]  /*5750*/  @!P2 R2UR UR4, R14 ;  /* 0x000000000e04a2ca */ /* 0x000fe800000e0000 */
[----:B------:R-:W-:Y:S11]  /*5760*/  @!P2 R2UR UR5, R15 ;  /* 0x000000000f05a2ca */ /* 0x000ff600000e0000 */
[----:B------:R-:W-:Y:S02]  /*5770*/  @!UPT UIADD3 URZ, UPT, UPT, URZ, URZ, URZ ;  /* 0x000000fffffff290 */ /* 0x000fe4000fffe0ff */
[----:B------:R1:W-:Y:S01]  /*5780*/  @!UP0 UTMALDG.5D.IM2COL [UR8], [UR4], UR6 ;  /* 0x00000008040083b4 */ /* 0x0003e20008060006 */
[----:B------:R1:W-:Y:S01]  /*5790*/  @!P2 SYNCS.ARRIVE.TRANS64.RED.A0TR RZ, [UR22+0x180], R0 ;  /* 0x00018000ffffa9a7 */ /* 0x0003e20008300416 */
[----:B------:R-:W-:Y:S01]  /*57a0*/  SYNCS.ARRIVE.TRANS64.RED.A1T0 RZ, [UR47], RZ ;  /* 0x000000ffffff79a7 */ /* 0x000fe2000810042f */
[----:B------:R-:W3:Y:S02]  /*57b0*/  SYNCS.PHASECHK.TRANS64.TRYWAIT P1, [UR22+0x198], R9 ;  /* 0x00019809ff0075a7 */ /* 0x000ee40008021116 */
[----:B-1-3--:R-:W-:Y:S05]  /*57c0*/  @!P1 BRA `(.L_x_88) ;  /* 0x0000005000109947 */ /* 0x00afea0003800000 */
.L_x_188:
[----:B-1----:R-:W-:Y:S01]  /*57d0*/  @!P2 IMAD.MOV.U32 R0, RZ, 0x20, RZ ;  /* 0x00000020ff00a824 */ /* 0x002fe200078e00ff */
[----:B------:R-:W-:Y:S01]  /*57e0*/  @!P2 IADD3 R2, P0, PT, R12, 0x680, RZ ;  /* 0x000006800c02a810 */ /* 0x000fe20007f1e0ff */
[----:B------:R-:W-:Y:S01]  /*57f0*/  VOTEU.ALL UP0, P2 ;  /* 0x0000000000ff7886 */ /* 0x000fe20001000000 */
[----:B------:R-:W-:Y:S01]  /*5800*/  LOP3.LUT R10, R10, 0x1, RZ, 0x3c, !PT ;  /* 0x000000010a0a7812 */ /* 0x000fe200078e3cff */
[----:B------:R-:W-:Y:S01]  /*5810*/  @!P2 IMAD.MOV.U32 R0, RZ, 0x400, R0 ;  /* 0x00000400ff00a824 */ /* 0x000fe200078e0000 */
[----:B------:R-:W-:Y:S01]  /*5820*/  @!P2 R2UR UR5, R2 ;  /* 0x000000000205a2ca */ /* 0x000fe200000e0000 */
[----:B------:R-:W-:Y:S01]  /*5830*/  UIADD3 UR24, UPT, UPT, UR15, UR44, URZ ;  /* 0x0000002c0f187290 */ /* 0x000fe2000fffe0ff */
[----:B------:R-:W-:Y:S01]  /*5840*/  LOP3.LUT R8, R8, 0x1, RZ, 0x3c, !PT ;  /* 0x0000000108087812 */ /* 0x000fe200078e3cff */
[----:B------:R-:W-:Y:S01]  /*5850*/  @!UP0 UIADD3 UR8, UPT, UPT, UR22, 0x2400, URZ ;  /* 0x0000240016088890 */ /* 0x000fe2000fffe0ff */
[----:B------:R-:W-:Y:S01]  /*5860*/  @!P2 R2UR UR4, R0 ;  /* 0x000000000004a2ca */ /* 0x000fe200000e0000 */
[----:B------:R-:W-:Y:S01]  /*5870*/  @!P2 IMAD.X R0, RZ, RZ, R13, P0 ;  /* 0x000000ffff00a224 */ /* 0x000fe200000e060d */
[----:B------:R-:W-:Y:S02]  /*5880*/  @!UP0 UIADD3 UR10, UPT, UPT, UR7, 0x40, URZ ;  /* 0x00000040070a8890 */ /* 0x000fe4000fffe0ff */
[----:B------:R-:W-:Y:S02]  /*5890*/  @!UP0 UIADD3 UR9, UPT, UPT, UR22, 0x188, URZ ;  /* 0x0000018816098890 */ /* 0x000fe4000fffe0ff */
[----:B------:R-:W-:Y:S02]  /*58a0*/  UIADD3 UR50, UPT, UPT, UR16, UR38, URZ ;  /* 0x0000002610327290 */ /* 0x000fe4000fffe0ff */
[----:B------:R-:W-:Y:S01]  /*58b0*/  UPLOP3.LUT UP4, UPT, UPT, UPT, UPT, 0x80, 0x8 ;  /* 0x000000000008789c */ /* 0x000fe20003f8f070 */
[----:B------:R-:W-:Y:S04]  /*58c0*/  IMAD.U32 R4, RZ, RZ, UR5 ;  /* 0x00000005ff047e24 */ /* 0x000fe8000f8e00ff */
[----:B------:R-:W-:Y:S01]  /*58d0*/  @!UP0 UPRMT UR6, UR4, 0x5410, URZ ;  /* 0x0000541004068896 */ /* 0x000fe200080000ff */
[----:B------:R-:W-:Y:S01]  /*58e0*/  @!P2 R2UR UR4, R0 ;  /* 0x000000000004a2ca */ /* 0x000fe200000e0000 */
[----:B------:R-:W-:Y:S11]  /*58f0*/  VOTEU.ALL UP0, P2 ;  /* 0x0000000000ff7886 */ /* 0x000ff60001000000 */
[----:B------:R-:W-:Y:S01]  /*5900*/  @!UPT UIADD3 URZ, UPT, UPT, URZ, URZ, URZ ;  /* 0x000000fffffff290 */ /* 0x000fe2000fffe0ff */
[----:B------:R-:W-:Y:S01]  /*5910*/  IMAD.U32 R5, RZ, RZ, UR4 ;  /* 0x00000004ff057e24 */ /* 0x000fe2000f8e00ff */
[----:B------:R-:W-:Y:S04]  /*5920*/  @!P2 R2UR UR4, R4 ;  /* 0x000000000404a2ca */ /* 0x000fe800000e0000 */
[----:B------:R-:W-:Y:S11]  /*5930*/  @!P2 R2UR UR5, R5 ;  /* 0x000000000505a2ca */ /* 0x000ff600000e0000 */
[----:B------:R-:W-:Y:S02]  /*5940*/  @!UPT UIADD3 URZ, UPT, UPT, URZ, URZ, URZ ;  /* 0x000000fffffff290 */ /* 0x000fe4000fffe0ff */
[----:B------:R1:W-:Y:S01]  /*5950*/  @!UP0 UTMALDG.5D.IM2COL [UR8], [UR4], UR6 ;  /* 0x00000008040083b4 */ /* 0x0003e20008060006 */
[----:B------:R1:W-:Y:S01]  /*5960*/  @!P2 SYNCS.ARRIVE.TRANS64.RED.A0TR RZ, [UR22+0x188], R3 ;  /* 0x00018803ffffa9a7 */ /* 0x0003e20008300416 */
[----:B------:R-:W-:Y:S01]  /*5970*/  SYNCS.ARRIVE.TRANS64.RED.A1T0 RZ, [UR46], RZ ;  /* 0x000000ffffff79a7 */ /* 0x000fe2000810042e */
[----:B------:R-:W-:Y:S05]  /*5980*/  BRA.U UP2, `(.L_x_89) ;  /* 0xfffffff102dc7547 */ /* 0x000fea000b83ffff */
[----:B-1----:R-:W-:-:S04]  /*5990*/  SHF.L.U32 R3, R10, 0x1f, RZ ;  /* 0x0000001f0a037819 */ /* 0x002fc800000006ff */
[----:B------:R-:W1:Y:S02]  /*59a0*/  SYNCS.PHASECHK.TRANS64.TRYWAIT P0, [UR22+0x190], R3 ;  /* 0x00019003ff0075a7 */ /* 0x000e640008001116 */
[----:B-1----:R-:W-:Y:S05]  /*59b0*/  @!P0 BRA `(.L_x_90) ;  /* 0x0000004c00ac8947 */ /* 0x002fea0003800000 */
.L_x_190:
[----:B-1----:R-:W-:-:S07]  /*59c0*/  MOV R0, UR22 ;  /* 0x0000001600007c02 */ /* 0x002fce0008000f00 */
.L_x_91:
[----:B-1----:R-:W-:-:S04]  /*59d0*/  SHF.L.U32 R3, R10, 0x1f, RZ ;  /* 0x0000001f0a037819 */ /* 0x002fc800000006ff */
[----:B------:R1:W3:Y:S03]  /*59e0*/  SYNCS.PHASECHK.TRANS64.TRYWAIT P0, [R0+URZ+0x198], R3 ;  /* 0x00019803000075a7 */ /* 0x0002e600080011ff */
[----:B---3--:R-:W-:Y:S05]  /*59f0*/  @!P0 NANOSLEEP.SYNCS 0x989680 ;  /* 0x009896800000895d */ /* 0x008fea0003900000 */
[----:B------:R-:W3:Y:S02]  /*5a00*/  @!P0 SYNCS.PHASECHK.TRANS64 P0, [R0+URZ+0x198], R3 ;  /* 0x00019803000085a7 */ /* 0x000ee400080010ff */
[----:B--23--:R-:W-:Y:S05]  /*5a10*/  @P0 EXIT ;  /* 0x000000000000094d */ /* 0x00cfea0003800000 */
[----:B------:R-:W-:Y:S05]  /*5a20*/  BRA `(.L_x_91) ;  /* 0xfffffffc00e87947 */ /* 0x000fea000383ffff */
.L_x_80:
[----:B------:R-:W-:-:S06]  /*5a30*/  UISETP.GE.AND UP0, UPT, UR18, 0x4, UPT ;  /* 0x000000041200788c */ /* 0x000fcc000bf06270 */
[----:B------:R-:W-:-:S13]  /*5a40*/  PLOP3.LUT P0, PT, PT, PT, UP0, 0x80, 0x8 ;  /* 0x000000000008781c */ /* 0x000fda0003f0f008 */
[----:B-1----:R-:W-:Y:S05]  /*5a50*/  @!P0 EXIT ;  /* 0x000000000000894d */ /* 0x002fea0003800000 */
[----:B------:R-:W1:Y:S08]  /*5a60*/  S2UR UR4, SR_CgaCtaId ;  /* 0x00000000000479c3 */ /* 0x000e700000008800 */
[----:B------:R-:W-:Y:S01]  /*5a70*/  BAR.SYNC.DEFER_BLOCKING 0x6, 0xa0 ;  /* 0x0182800000007b1d */ /* 0x000fe20000010000 */
[C---:B------:R-:W-:Y:S01]  /*5a80*/  IMAD.SHL.U32 R4, R166.reuse, 0x40, RZ ;  /* 0x00000040a6047824 */ /* 0x040fe200078e00ff */
[C---:B------:R-:W-:Y:S01]  /*5a90*/  SHF.L.U32 R69, R166.reuse, 0x10, RZ ;  /* 0x00000010a6457819 */ /* 0x040fe200000006ff */
[C---:B------:R-:W-:Y:S01]  /*5aa0*/  IMAD.SHL.U32 R165, R166.reuse, 0x8, RZ ;  /* 0x00000008a6a57824 */ /* 0x040fe200078e00ff */
[----:B------:R-:W-:Y:S01]  /*5ab0*/  LOP3.LUT R168, R166, 0x60, RZ, 0xc0, !PT ;  /* 0x00000060a6a87812 */ /* 0x000fe200078ec0ff */
[----:B------:R-:W-:Y:S01]  /*5ac0*/  IMAD.MOV.U32 R68, RZ, RZ, RZ ;  /* 0x000000ffff447224 */ /* 0x000fe200078e00ff */
[----:B------:R-:W-:-:S02]  /*5ad0*/  UMOV UR49, 0x400 ;  /* 0x0000040000317882 */ /* 0x000fc40000000000 */
[----:B------:R-:W2:Y:S01]  /*5ae0*/  LDC.64 R154, c[0x0][0x9b0] ;  /* 0x00026c00ff9a7b82 */ /* 0x000ea20000000a00 */
[----:B------:R-:W-:Y:S01]  /*5af0*/  LOP3.LUT R6, R4, 0x180, RZ, 0xc0, !PT ;  /* 0x0000018004067812 */ /* 0x000fe200078ec0ff */
[----:B------:R-:W-:Y:S01]  /*5b00*/  IMAD.MOV.U32 R164, RZ, RZ, RZ ;  /* 0x000000ffffa47224 */ /* 0x000fe200078e00ff */
[----:B------:R-:W-:Y:S02]  /*5b10*/  LOP3.LUT R167, R166, 0x2, RZ, 0xc0, !PT ;  /* 0x00000002a6a77812 */ /* 0x000fe400078ec0ff */
[----:B------:R-:W-:Y:S02]  /*5b20*/  CS2R R162, SRZ ;  /* 0x0000000000a27805 */ /* 0x000fe4000001ff00 */
[----:B------:R-:W-:Y:S01]  /*5b30*/  LOP3.LUT R165, R6, 0x30, R165, 0xf8, !PT ;  /* 0x0000003006a57812 */ /* 0x000fe200078ef8a5 */
[----:B------:R-:W-:Y:S01]  /*5b40*/  IMAD.MOV.U32 R161, RZ, RZ, RZ ;  /* 0x000000ffffa17224 */ /* 0x000fe200078e00ff */
[----:B------:R-:W-:Y:S01]  /*5b50*/  LOP3.LUT R166, R166, 0x4, RZ, 0xc0, !PT ;  /* 0x00000004a6a67812 */ /* 0x000fe200078ec0ff */
[----:B------:R-:W3:Y:S01]  /*5b60*/  LDC.64 R152, c[0x0][0x9a8] ;  /* 0x00026a00ff987b82 */ /* 0x000ee20000000a00 */
[----:B------:R-:W-:Y:S01]  /*5b70*/  LOP3.LUT R165, R165, 0x1e40, R4, 0xf8, !PT ;  /* 0x00001e40a5a57812 */ /* 0x000fe200078ef804 */
[----:B------:R-:W4:Y:S01]  /*5b80*/  LDCU UR60, c[0x0][0x370] ;  /* 0x00006e00ff3c77ac */ /* 0x000f220008000800 */
[----:B------:R-:W-:Y:S01]  /*5b90*/  LOP3.LUT R69, R69, 0x600000, RZ, 0xc0, !PT ;  /* 0x0060000045457812 */ /* 0x000fe200078ec0ff */
[----:B------:R-:W-:Y:S01]  /*5ba0*/  IMAD.MOV R180, RZ, RZ, -R166 ;  /* 0x000000ffffb47224 */ /* 0x000fe200078e0aa6 */
[----:B------:R-:W-:Y:S01]  /*5bb0*/  IADD3 R182, PT, PT, -R166, 0x2, RZ ;  /* 0x00000002a6b67810 */ /* 0x000fe20007ffe1ff */
[----:B------:R-:W2:Y:S01]  /*5bc0*/  LDCU UR48, c[0x0][0xc0c] ;  /* 0x00018180ff3077ac */ /* 0x000ea20008000800 */
[----:B------:R-:W-:Y:S01]  /*5bd0*/  IADD3 R181, PT, PT, -R167, RZ, RZ ;  /* 0x000000ffa7b57210 */ /* 0x000fe20007ffe1ff */
[----:B-1----:R-:W-:Y:S01]  /*5be0*/  ULEA UR49, UR4, UR49, 0x18 ;  /* 0x0000003104317291 */ /* 0x002fe2000f8ec0ff */
[----:B------:R-:W1:Y:S05]  /*5bf0*/  LDCU.128 UR4, c[0x0][0xb80] ;  /* 0x00017000ff0477ac */ /* 0x000e6a0008000c00 */
[----:B------:R-:W-:Y:S01]  /*5c00*/  VIADD R183, R165, UR49 ;  /* 0x00000031a5b77c36 */ /* 0x000fe20008000000 */
[----:B------:R-:W2:Y:S02]  /*5c10*/  LDCU UR38, c[0x0][0xc30] ;  /* 0x00018600ff2677ac */ /* 0x000ea40008000800 */
[----:B------:R-:W4:Y:S01]  /*5c20*/  LDS R2, [UR49+0x200] ;  /* 0x00020031ff027984 */ /* 0x000f220008000800 */
[----:B------:R-:W-:Y:S01]  /*5c30*/  VIADD R183, R183, 0x400 ;  /* 0x00000400b7b77836 */ /* 0x000fe20000000000 */
[----:B------:R-:W2:Y:S01]  /*5c40*/  LDCU.64 UR54, c[0x0][0x988] ;  /* 0x00013100ff3677ac */ /* 0x000ea20008000a00 */
[----:B------:R-:W2:Y:S01]  /*5c50*/  LDCU.64 UR46, c[0x0][0xc28] ;  /* 0x00018500ff2e77ac */ /* 0x000ea20008000a00 */
[----:B------:R-:W2:Y:S01]  /*5c60*/  LDCU.64 UR62, c[0x0][0x990] ;  /* 0x00013200ff3e77ac */ /* 0x000ea20008000a00 */
[----:B-1----:R-:W-:Y:S01]  /*5c70*/  IMAD.U32 R178, RZ, RZ, UR4 ;  /* 0x00000004ffb27e24 */ /* 0x002fe2000f8e00ff */
[----:B------:R-:W-:Y:S01]  /*5c80*/  MOV R175, UR7 ;  /* 0x0000000700af7c02 */ /* 0x000fe20008000f00 */
[----:B------:R-:W-:Y:S01]  /*5c90*/  IMAD.U32 R177, RZ, RZ, UR5 ;  /* 0x00000005ffb17e24 */ /* 0x000fe2000f8e00ff */
[----:B------:R-:W1:Y:S01]  /*5ca0*/  LDCU.128 UR56, c[0x0][0xc10] ;  /* 0x00018200ff3877ac */ /* 0x000e620008000c00 */
[----:B------:R-:W-:Y:S01]  /*5cb0*/  IMAD.U32 R176, RZ, RZ, UR6 ;  /* 0x00000006ffb07e24 */ /* 0x000fe2000f8e00ff */
[----:B------:R-:W2:Y:S01]  /*5cc0*/  LDCU.128 UR4, c[0x0][0xb90] ;  /* 0x00017200ff0477ac */ /* 0x000ea20008000c00 */
[----:B------:R-:W1:Y:S01]  /*5cd0*/  LDCU UR53, c[0x0][0x374] ;  /* 0x00006e80ff3577ac */ /* 0x000e620008000800 */
[----:B--2---:R-:W-:Y:S01]  /*5ce0*/  MOV R174, UR4 ;  /* 0x0000000400ae7c02 */ /* 0x004fe20008000f00 */
[----:B------:R-:W-:Y:S01]  /*5cf0*/  IMAD.U32 R173, RZ, RZ, UR5 ;  /* 0x00000005ffad7e24 */ /* 0x000fe2000f8e00ff */
[----:B------:R-:W-:Y:S01]  /*5d00*/  UIADD3 UR4, UPT, UPT, UR49, 0x4400, URZ ;  /* 0x0000440031047890 */ /* 0x000fe2000fffe0ff */
[----:B------:R-:W-:Y:S01]  /*5d10*/  IMAD.U32 R172, RZ, RZ, UR6 ;  /* 0x00000006ffac7e24 */ /* 0x000fe2000f8e00ff */
[----:B------:R-:W-:Y:S01]  /*5d20*/  UIADD3 UR5, UPT, UPT, UR49, 0x400, URZ ;  /* 0x0000040031057890 */ /* 0x000fe2000fffe0ff */
[C---:B----4-:R-:W-:Y:S01]  /*5d30*/  VIADD R3, R2.reuse, 0x80 ;  /* 0x0000008002037836 */ /* 0x050fe20000000000 */
[----:B------:R-:W-:-:S02]  /*5d40*/  LOP3.LUT R2, R2, 0xffff, RZ, 0xc0, !PT ;  /* 0x0000ffff02027812 */ /* 0x000fc400078ec0ff */
[----:B------:R-:W-:Y:S02]  /*5d50*/  MOV R171, UR7 ;  /* 0x0000000700ab7c02 */ /* 0x000fe40008000f00 */
[----:B------:R-:W-:Y:S01]  /*5d60*/  LOP3.LUT R3, R3, 0xffff, RZ, 0xc0, !PT ;  /* 0x0000ffff03037812 */ /* 0x000fe200078ec0ff */
[----:B------:R-:W-:Y:S01]  /*5d70*/  IMAD.U32 R185, RZ, RZ, UR5 ;  /* 0x00000005ffb97e24 */ /* 0x000fe2000f8e00ff */
[----:B------:R-:W-:-:S03]  /*5d80*/  MOV R184, UR4 ;  /* 0x0000000400b87c02 */ /* 0x000fc60008000f00 */
[----:B-1-3--:R2:W-:Y:S04]  /*5d90*/  STL.64 [R1], R2 ;  /* 0x0000000201007387 */ /* 0x00a5e80000100a00 */
.L_x_118:
[----:B--2---:R-:W-:Y:S04]  /*5da0*/  SHF.L.U32 R3, R163, 0x1f, RZ ;  /* 0x0000001fa3037819 */ /* 0x004fe800000006ff */
[----:B-1----:R-:W1:Y:S02]  /*5db0*/  SYNCS.PHASECHK.TRANS64.TRYWAIT P0, [UR49+0x1b0], R3 ;  /* 0x0001b003ff0075a7 */ /* 0x002e640008001131 */
[----:B-1----:R-:W-:Y:S05]  /*5dc0*/  @!P0 BRA `(.L_x_92) ;  /* 0x0000004800c08947 */ /* 0x002fea0003800000 */
.L_x_192:
[----:B------:R-:W2:Y:S01]  /*5dd0*/  LDS.128 R4, [UR49+0x1f0] ;  /* 0x0001f031ff047984 */ /* 0x000ea20008000c00 */
[----:B------:R-:W-:Y:S01]  /*5de0*/  UIADD3 UR4, UPT, UPT, UR49, 0x1b8, URZ ;  /* 0x000001b831047890 */ /* 0x000fe2000fffe0ff */
[----:B------:R-:W-:Y:S01]  /*5df0*/  IMAD R2, R68, 0x4, R1 ;  /* 0x0000000444027824 */ /* 0x000fe200078e0201 */
[----:B------:R-:W-:Y:S01]  /*5e00*/  UISETP.GE.AND UP0, UPT, UR39, 0x1, UPT ;  /* 0x000000012700788c */ /* 0x000fe2000bf06270 */
[----:B------:R-:W-:Y:S01]  /*5e10*/  @!PT LDS RZ, [RZ] ;  /* 0x00000000fffff984 */ /* 0x000fe20000000800 */
[----:B------:R-:W-:Y:S01]  /*5e20*/  @!PT LDS RZ, [RZ] ;  /* 0x00000000fffff984 */ /* 0x000fe20000000800 */
[----:B------:R-:W-:Y:S01]  /*5e30*/  @!PT LDS RZ, [RZ] ;  /* 0x00000000fffff984 */ /* 0x000fe20000000800 */
[----:B------:R-:W-:Y:S01]  /*5e40*/  @!PT LDS RZ, [RZ] ;  /* 0x00000000fffff984 */ /* 0x000fe20000000800 */
[----:B------:R3:W-:Y:S06]  /*5e50*/  MEMBAR.ALL.CTA ;  /* 0x0000000000007992 */ /* 0x0007ec0000008000 */
[----:B---3--:R-:W3:Y:S01]  /*5e60*/  FENCE.VIEW.ASYNC.S ;  /* 0x00000000000073c6 */ /* 0x008ee20000000000 */
[----:B------:R-:W-:Y:S09]  /*5e70*/  UPRMT UR4, URZ, 0x654, UR4 ;  /* 0x00000654ff047896 */ /* 0x000ff20008000004 */
[----:B---3--:R-:W-:Y:S01]  /*5e80*/  SYNCS.ARRIVE.TRANS64.RED.A1T0 RZ, [UR4], RZ ;  /* 0x000000ffffff79a7 */ /* 0x008fe20008100404 */
[----:B------:R-:W5:Y:S01]  /*5e90*/  LDL R2, [R2] ;  /* 0x0000000002027983 */ /* 0x000f620000100800 */
[----:B--2---:R-:W-:Y:S11]  /*5ea0*/  LOP3.LUT P0, RZ, R6, 0x1, RZ, 0xc0, !PT ;  /* 0x0000000106ff7812 */ /* 0x004ff6000780c0ff */
[----:B------:R-:W-:Y:S02]  /*5eb0*/  @!UPT UIADD3 URZ, UPT, UPT, URZ, URZ, URZ ;  /* 0x000000fffffff290 */ /* 0x000fe4000fffe0ff */
[----:B------:R-:W-:Y:S01]  /*5ec0*/  VOTEU.ANY UP1, P0 ;  /* 0x0000000000ff7886 */ /* 0x000fe20000020100 */
[----:B------:R-:W-:Y:S01]  /*5ed0*/  PLOP3.LUT P0, PT, PT, PT, UP1, 0x80, 0x8 ;  /* 0x000000000008781c */ /* 0x000fe20003f0f018 */
[----:B------:R-:W-:Y:S11]  /*5ee0*/  UP2UR UR52, UPR, URZ, 0x2 ;  /* 0x00000002ff347883 */ /* 0x000ff60008000000 */
[----:B------:R-:W-:Y:S01]  /*5ef0*/  @!UPT UIADD3 URZ, UPT, UPT, URZ, URZ, URZ ;  /* 0x000000fffffff290 */ /* 0x000fe2000fffe0ff */
[----:B-1----:R-:W-:Y:S02]  /*5f00*/  @P0 MOV R3, R4 ;  /* 0x0000000400030202 */ /* 0x002fe40000000f00 */
[----:B------:R-:W-:Y:S02]  /*5f10*/  @P0 LOP3.LUT R0, R5, 0xffff, RZ, 0xc0, !PT ;  /* 0x0000ffff05000812 */ /* 0x000fe400078ec0ff */
[----:B------:R-:W-:Y:S02]  /*5f20*/  @P0 R2UR UR5, R3 ;  /* 0x00000000030502ca */ /* 0x000fe400000e0000 */
[----:B------:R-:W-:Y:S11]  /*5f30*/  @P0 R2UR UR4, R0 ;  /* 0x00000000000402ca */ /* 0x000ff600000e0000 */
[----:B------:R-:W-:Y:S02]  /*5f40*/  @UP1 UMOV UR37, UR5 ;  /* 0x0000000500251c82 */ /* 0x000fe40008000000 */
[----:B------:R-:W-:Y:S01]  /*5f50*/  @UP1 UMOV UR36, UR4 ;  /* 0x0000000400241c82 */ /* 0x000fe20008000000 */
[----:B------:R-:W-:Y:S05]  /*5f60*/  BRA.U !UP0, `(.L_x_93) ;  /* 0x0000000108cc7547 */ /* 0x000fea000b800000 */
[----:B------:R-:W1:Y:S01]  /*5f70*/  LDCU UR9, c[0x0][0xc20] ;  /* 0x00018400ff0977ac */ /* 0x000e620008000800 */
[----:B------:R-:W-:Y:S02]  /*5f80*/  UIMAD.WIDE.U32 UR4, UR53, UR59, URZ ;  /* 0x0000003b350472a5 */ /* 0x000fe4000f8e00ff */
[----:B------:R-:W-:Y:S02]  /*5f90*/  UIMAD.WIDE.U32 UR6, UR60, UR56, URZ ;  /* 0x000000383c0672a5 */ /* 0x000fe4000f8e00ff */
[----:B------:R-:W-:Y:S02]  /*5fa0*/  UIMAD.WIDE.U32 UR10, UR36, UR59, URZ ;  /* 0x0000003b240a72a5 */ /* 0x000fe4000f8e00ff */
[----:B------:R-:W-:Y:S02]  /*5fb0*/  UISETP.NE.AND UP0, UPT, UR58, 0x1, UPT ;  /* 0x000000013a00788c */ /* 0x000fe4000bf05270 */
[----:B------:R-:W-:Y:S02]  /*5fc0*/  UISETP.NE.AND UP1, UPT, UR48, 0x1, UPT ;  /* 0x000000013000788c */ /* 0x000fe4000bf25270 */
[----:B------:R-:W-:Y:S02]  /*5fd0*/  UISETP.NE.AND UP2, UPT, UR39, 0x1, UPT ;  /* 0x000000012700788c */ /* 0x000fe4000bf45270 */
[----:B------:R-:W-:Y:S01]  /*5fe0*/  UIMAD.WIDE.U32 UR12, UR37, UR56, URZ ;  /* 0x00000038250c72a5 */ /* 0x000fe2000f8e00ff */
[----:B------:R-:W-:Y:S01]  /*5ff0*/  UMOV UR4, UR5 ;  /* 0x0000000500047c82 */ /* 0x000fe20008000000 */
[----:B------:R-:W-:Y:S01]  /*6000*/  UMOV UR6, UR11 ;  /* 0x0000000b00067c82 */ /* 0x000fe20008000000 */
[----:B-1----:R-:W-:Y:S03]  /*6010*/  USHF.R.U32.HI UR8, URZ, UR9, UR4 ;  /* 0x00000009ff087299 */ /* 0x002fe60008011604 */
[----:B------:R-:W-:Y:S02]  /*6020*/  UMOV UR4, UR7 ;  /* 0x0000000700047c82 */ /* 0x000fe40008000000 */
[----:B------:R-:W-:Y:S02]  /*6030*/  USHF.R.U32.HI UR5, URZ, UR57, UR4 ;  /* 0x00000039ff057299 */ /* 0x000fe40008011604 */
[----:B------:R-:W-:Y:S02]  /*6040*/  USEL UR4, UR53, UR8, !UP0 ;  /* 0x0000000835047287 */ /* 0x000fe4000c000000 */
[----:B------:R-:W-:Y:S02]  /*6050*/  USHF.R.U32.HI UR8, URZ, UR9, UR6 ;  /* 0x00000009ff087299 */ /* 0x000fe40008011606 */
[----:B------:R-:W-:Y:S02]  /*6060*/  UIMAD.WIDE.U32 UR6, UR4, UR46, URZ ;  /* 0x0000002e040672a5 */ /* 0x000fe4000f8e00ff */
[----:B------:R-:W-:Y:S02]  /*6070*/  USEL UR9, UR60, UR5, !UP1 ;  /* 0x000000053c097287 */ /* 0x000fe4000c800000 */
[----:B------:R-:W-:Y:S02]  /*6080*/  USEL UR8, UR36, UR8, !UP0 ;  /* 0x0000000824087287 */ /* 0x000fe4000c000000 */
[----:B------:R-:W-:Y:S01]  /*6090*/  UIMAD.WIDE.U32 UR10, UR9, UR46, URZ ;  /* 0x0000002e090a72a5 */ /* 0x000fe2000f8e00ff */
[----:B------:R-:W-:Y:S01]  /*60a0*/  UMOV UR6, UR7 ;  /* 0x0000000700067c82 */ /* 0x000fe20008000000 */
[----:B------:R-:W-:Y:S01]  /*60b0*/  UMOV UR5, UR13 ;  /* 0x0000000d00057c82 */ /* 0x000fe20008000000 */
[----:B------:R-:W-:Y:S02]  /*60c0*/  @UP2 USHF.R.U32.HI UR4, URZ, UR47, UR6 ;  /* 0x0000002fff042299 */ /* 0x000fe40008011606 */
[----:B------:R-:W-:Y:S02]  /*60d0*/  USHF.R.U32.HI UR5, URZ, UR57, UR5 ;  /* 0x00000039ff057299 */ /* 0x000fe40008011605 */
[----:B------:R-:W-:Y:S02]  /*60e0*/  UIMAD UR4, UR39, UR4, URZ ;  /* 0x00000004270472a4 */ /* 0x000fe4000f8e02ff */
[----:B------:R-:W-:Y:S02]  /*60f0*/  USEL UR5, UR37, UR5, !UP1 ;  /* 0x0000000525057287 */ /* 0x000fe4000c800000 */
[----:B------:R-:W-:Y:S01]  /*6100*/  UISETP.GE.AND UP0, UPT, UR8, UR4, UPT ;  /* 0x000000040800728c */ /* 0x000fe2000bf06270 */
[----:B------:R-:W-:Y:S01]  /*6110*/  UMOV UR6, UR11 ;  /* 0x0000000b00067c82 */ /* 0x000fe20008000000 */
[----:B------:R-:W-:Y:S02]  /*6120*/  UIMAD.WIDE.U32 UR10, UR8, UR46, URZ ;  /* 0x0000002e080a72a5 */ /* 0x000fe4000f8e00ff */
[----:B------:R-:W-:Y:S04]  /*6130*/  @UP2 USHF.R.U32.HI UR9, URZ, UR47, UR6 ;  /* 0x0000002fff092299 */ /* 0x000fe80008011606 */
[----:B------:R-:W-:Y:S01]  /*6140*/  UIMAD UR6, UR39, UR9, URZ ;  /* 0x00000009270672a4 */ /* 0x000fe2000f8e02ff */
[----:B------:R-:W-:Y:S03]  /*6150*/  UMOV UR4, UR11 ;  /* 0x0000000b00047c82 */ /* 0x000fe60008000000 */
[----:B------:R-:W-:Y:S02]  /*6160*/  UISETP.GE.OR UP0, UPT, UR5, UR6, UP0 ;  /* 0x000000060500728c */ /* 0x000fe40008706670 */
[----:B------:R-:W-:Y:S02]  /*6170*/  USHF.R.U32.HI UR4, URZ, UR47, UR4 ;  /* 0x0000002fff047299 */ /* 0x000fe40008011604 */
[----:B------:R-:W-:Y:S02]  /*6180*/  UIMAD.WIDE.U32 UR6, UR5, UR46, URZ ;  /* 0x0000002e050672a5 */ /* 0x000fe4000f8e00ff */
[----:B------:R-:W-:Y:S02]  /*6190*/  USEL UR11, UR8, UR4, !UP2 ;  /* 0x00000004080b7287 */ /* 0x000fe4000d000000 */
[----:B------:R-:W-:Y:S02]  /*61a0*/  UIADD3 UR6, UPT, UPT, -UR5, URZ, URZ ;  /* 0x000000ff05067290 */ /* 0x000fe4000fffe1ff */
[----:B------:R-:W-:Y:S02]  /*61b0*/  UIADD3 UR10, UPT, UPT, -UR11, URZ, URZ ;  /* 0x000000ff0b0a7290 */ /* 0x000fe4000fffe1ff */
[----:B------:R-:W-:Y:S02]  /*61c0*/  UIMAD UR6, UR48, UR6, UR37 ;  /* 0x00000006300672a4 */ /* 0x000fe4000f8e0225 */
[----:B------:R-:W-:Y:S01]  /*61d0*/  UIMAD UR10, UR39, UR10, UR8 ;  /* 0x0000000a270a72a4 */ /* 0x000fe2000f8e0208 */
[----:B------:R-:W-:Y:S01]  /*61e0*/  @!UP0 UMOV UR4, UR7 ;  /* 0x0000000700048c82 */ /* 0x000fe20008000000 */
[----:B------:R-:W-:Y:S02]  /*61f0*/  UIADD3 UR7, UPT, UPT, -UR8, URZ, URZ ;  /* 0x000000ff08077290 */ /* 0x000fe4000fffe1ff */
[----:B------:R-:W-:Y:S04]  /*6200*/  @!UP0 USHF.R.U32.HI UR4, URZ, UR47, UR4 ;  /* 0x0000002fff048299 */ /* 0x000fe80008011604 */
[----:B------:R-:W-:Y:S04]  /*6210*/  @!UP0 USEL UR4, UR5, UR4, !UP2 ;  /* 0x0000000405048287 */ /* 0x000fe8000d000000 */
[----:B------:R-:W-:Y:S02]  /*6220*/  @!UP0 UIMAD UR9, UR9, UR10, UR4 ;  /* 0x0000000a090982a4 */ /* 0x000fe4000f8e0204 */
[----:B------:R-:W-:Y:S02]  /*6230*/  @!UP0 UIADD3 UR10, UPT, UPT, UR11, -UR4, URZ ;  /* 0x800000040b0a8290 */ /* 0x000fe4000fffe0ff */
[----:B------:R-:W-:Y:S02]  /*6240*/  UIMAD UR4, UR58, UR7, UR36 ;  /* 0x000000073a0472a4 */ /* 0x000fe4000f8e0224 */
[----:B------:R-:W-:Y:S03]  /*6250*/  @!UP0 UIMAD UR8, UR10, UR39, UR5 ;  /* 0x000000270a0882a4 */ /* 0x000fe6000f8e0205 */
[----:B------:R-:W-:Y:S02]  /*6260*/  @!UP0 UMOV UR5, UR9 ;  /* 0x0000000900058c82 */ /* 0x000fe40008000000 */
[----:B------:R-:W-:Y:S02]  /*6270*/  UIMAD UR37, UR5, UR48, UR6 ;  /* 0x00000030052572a4 */ /* 0x000fe4000f8e0206 */
[----:B------:R-:W-:Y:S11]  /*6280*/  UIMAD UR36, UR8, UR58, UR4 ;  /* 0x0000003a082472a4 */ /* 0x000ff6000f8e0204 */
[----:B------:R-:W-:Y:S01]  /*6290*/  @!UPT UIADD3 URZ, UPT, UPT, URZ, URZ, URZ ;  /* 0x000000fffffff290 */ /* 0x000fe2000fffe0ff */
.L_x_93:
[----:B------:R-:W-:Y:S01]  /*62a0*/  UISETP.NE.AND UP0, UPT, UR38, 0x1, UPT ;  /* 0x000000012600788c */ /* 0x000fe2000bf05270 */
[----:B------:R-:W-:Y:S01]  /*62b0*/  @P0 SHF.R.U32.HI R4, RZ, 0x10, R5 ;  /* 0x00000010ff040819 */ /* 0x000fe20000011605 */
[----:B------:R-:W-:Y:S02]  /*62c0*/  UIADD3 UR11, UPT, UPT, UR49, 0x400, URZ ;  /* 0x00000400310b7890 */ /* 0x000fe4000fffe0ff */
[----:B------:R-:W-:Y:S01]  /*62d0*/  USHF.L.U32 UR41, UR24, 0x7, URZ ;  /* 0x0000000718297899 */ /* 0x000fe200080006ff */
[----:B------:R-:W-:Y:S06]  /*62e0*/  @P0 R2UR UR61, R4 ;  /* 0x00000000043d02ca */ /* 0x000fec00000e0000 */
[----:B------:R-:W1:Y:S01]  /*62f0*/  @!UP0 LDCU.128 UR12, c[0x0][0xc10] ;  /* 0x00018200ff0c87ac */ /* 0x000e620008000c00 */
[----:B------:R-:W2:Y:S01]  /*6300*/  @!UP0 LDCU UR5, c[0x0][0xc0c] ;  /* 0x00018180ff0587ac */ /* 0x000ea20008000800 */
[----:B------:R-:W3:Y:S01]  /*6310*/  @!UP0 LDCU UR10, c[0x0][0xc20] ;  /* 0x00018400ff0a87ac */ /* 0x000ee20008000800 */
[----:B-1----:R-:W-:Y:S02]  /*6320*/  UIMAD.WIDE.U32 UR8, UR37, UR12, URZ ;  /* 0x0000000c250872a5 */ /* 0x002fe4000f8e00ff */
[----:B------:R-:W-:Y:S02]  /*6330*/  UIMAD.WIDE.U32 UR6, UR36, UR15, URZ ;  /* 0x0000000f240672a5 */ /* 0x000fe4000f8e00ff */
[----:B------:R-:W-:Y:S03]  /*6340*/  @!UP0 UISETP.NE.AND UP1, UPT, UR14, 0x1, UPT ;  /* 0x000000010e00888c */ /* 0x000fe6000bf25270 */
[----:B------:R-:W-:Y:S01]  /*6350*/  @!UP0 UMOV UR4, UR9 ;  /* 0x0000000900048c82 */ /* 0x000fe20008000000 */
[----:B--2---:R-:W-:Y:S02]  /*6360*/  @!UP0 UISETP.NE.AND UP2, UPT, UR5, 0x1, UPT ;  /* 0x000000010500888c */ /* 0x004fe4000bf45270 */
[----:B------:R-:W-:Y:S01]  /*6370*/  @!UP0 USHF.R.U32.HI UR4, URZ, UR13, UR4 ;  /* 0x0000000dff048299 */ /* 0x000fe20008011604 */
[----:B------:R-:W-:Y:S02]  /*6380*/  @!UP0 UMOV UR6, UR7 ;  /* 0x0000000700068c82 */ /* 0x000fe40008000000 */
[----:B---3--:R-:W-:Y:S02]  /*6390*/  @!UP0 USHF.R.U32.HI UR6, URZ, UR10, UR6 ;  /* 0x0000000aff068299 */ /* 0x008fe40008011606 */
[----:B------:R-:W-:Y:S02]  /*63a0*/  @!UP0 USEL UR7, UR37, UR4, !UP2 ;  /* 0x0000000425078287 */ /* 0x000fe4000d000000 */
[----:B------:R-:W-:Y:S04]  /*63b0*/  @!UP0 USEL UR6, UR36, UR6, !UP1 ;  /* 0x0000000624068287 */ /* 0x000fe8000c800000 */
[----:B------:R-:W-:Y:S02]  /*63c0*/  @!UP0 UIADD3 UR4, UPT, UPT, -UR7, UR6, URZ ;  /* 0x0000000607048290 */ /* 0x000fe4000fffe1ff */
[----:B------:R-:W-:Y:S02]  /*63d0*/  @!UP0 UIADD3 UR6, UPT, UPT, UR7, -UR6, URZ ;  /* 0x8000000607068290 */ /* 0x000fe4000fffe0ff */
[----:B------:R-:W-:Y:S02]  /*63e0*/  @!UP0 UIMAD UR37, UR4, UR5, UR37 ;  /* 0x00000005042582a4 */ /* 0x000fe4000f8e0225 */
[----:B------:R-:W-:Y:S02]  /*63f0*/  @!UP0 UIMAD UR36, UR6, UR14, UR36 ;  /* 0x0000000e062482a4 */ /* 0x000fe4000f8e0224 */
[----:B------:R-:W-:Y:S09]  /*6400*/  ULOP3.LUT UP0, URZ, UR11, 0x1b0, URZ, 0xc0, !UPT ;  /* 0x000001b00bff7892 */ /* 0x000ff2000f80c0ff */
[----:B------:R-:W-:Y:S05]  /*6410*/  BRA.U !UP0, `(.L_x_94) ;  /* 0x0000000108407547 */ /* 0x000fea000b800000 */
[----:B------:R-:W1:Y:S01]  /*6420*/  LDCU.64 UR8, c[0x4][0x80] ;  /* 0x01001000ff0877ac */ /* 0x000e620008000a00 */
[----:B------:R-:W-:Y:S01]  /*6430*/  MOV R15, 0x0 ;  /* 0x00000000000f7802 */ /* 0x000fe20000000f00 */
[----:B------:R-:W-:Y:S02]  /*6440*/  HFMA2 R12, -RZ, RZ, 0, 5.9604644775390625e-08 ;  /* 0x00000001ff0c7431 */ /* 0x000fe400000001ff */
[----:B------:R-:W-:Y:S02]  /*6450*/  IMAD.MOV.U32 R8, RZ, RZ, 0x70 ;  /* 0x00000070ff087424 */ /* 0x000fe400078e00ff */
[----:B------:R-:W-:Y:S01]  /*6460*/  IMAD.MOV.U32 R13, RZ, RZ, RZ ;  /* 0x000000ffff0d7224 */ /* 0x000fe200078e00ff */
[----:B------:R-:W2:Y:S01]  /*6470*/  LDCU.64 UR6, c[0x4][0x88] ;  /* 0x01001100ff0677ac */ /* 0x000ea20008000a00 */
[----:B------:R-:W3:Y:S01]  /*6480*/  LDC.64 R14, c[0x4][R15] ;  /* 0x010000000f0e7b82 */ /* 0x000ee20000000a00 */
[----:B------:R-:W4:Y:S01]  /*6490*/  LDCU.64 UR4, c[0x4][0x8] ;  /* 0x01000100ff0477ac */ /* 0x000f220008000a00 */
[----:B-1----:R-:W-:Y:S01]  /*64a0*/  MOV R5, UR9 ;  /* 0x0000000900057c02 */ /* 0x002fe20008000f00 */
[----:B------:R-:W-:Y:S01]  /*64b0*/  IMAD.U32 R4, RZ, RZ, UR8 ;  /* 0x00000008ff047e24 */ /* 0x000fe2000f8e00ff */
[----:B--2---:R-:W-:Y:S01]  /*64c0*/  MOV R7, UR7 ;  /* 0x0000000700077c02 */ /* 0x004fe20008000f00 */
[----:B------:R-:W-:Y:S01]  /*64d0*/  IMAD.U32 R6, RZ, RZ, UR6 ;  /* 0x00000006ff067e24 */ /* 0x000fe2000f8e00ff */
[----:B----4-:R-:W-:Y:S01]  /*64e0*/  MOV R11, UR5 ;  /* 0x00000005000b7c02 */ /* 0x010fe20008000f00 */
[----:B------:R-:W-:Y:S02]  /*64f0*/  IMAD.U32 R10, RZ, RZ, UR4 ;  /* 0x00000004ff0a7e24 */ /* 0x000fe4000f8e00ff */
[----:B------:R-:W-:Y:S07]  /*6500*/  LEPC R20, `(.L_x_94) ;  /* 0x000000001014794e */ /* 0x000fee0000000000 */
[----:B---3-5:R-:W-:Y:S05]  /*6510*/  CALL.ABS.NOINC R14 ;  /* 0x000000000e007343 */ /* 0x028fea0003c00000 */
.L_x_94:
[----:B------:R-:W-:Y:S01]  /*6520*/  LOP3.LUT P0, RZ, R184, 0x1b0, RZ, 0xc0, !PT ;  /* 0x000001b0b8ff7812 */ /* 0x000fe2000780c0ff */
[----:B------:R-:W-:Y:S11]  /*6530*/  BSSY.RECONVERGENT B6, `(.L_x_95) ;  /* 0x0000013000067945 */ /* 0x000ff60003800200 */
[----:B------:R-:W-:Y:S01]  /*6540*/  @!UPT UIADD3 URZ, UPT, UPT, URZ, URZ, URZ ;  /* 0x000000fffffff290 */ /* 0x000fe2000fffe0ff */
[----:B------:R-:W-:Y:S05]  /*6550*/  @!P0 BRA `(.L_x_96) ;  /* 0x0000000000408947 */ /* 0x000fea0003800000 */
        /* <DEDUP_REMOVED lines=16> */
.L_x_96:
[----:B------:R-:W-:Y:S05]  /*6660*/  BSYNC.RECONVERGENT B6 ;  /* 0x0000000000067941 */ /* 0x000fea0003800200 */
.L_x_95:
[----:B------:R-:W-:Y:S01]  /*6670*/  R2UR UR4, R179 ;  /* 0x00000000b30472ca */ /* 0x000fe200000e0000 */
[----:B------:R-:W-:Y:S01]  /*6680*/  UISETP.NE.U32.AND UP0, UPT, UR62, URZ, UPT ;  /* 0x000000ff3e00728c */ /* 0x000fe2000bf05070 */
[----:B------:R-:W-:Y:S02]  /*6690*/  ISETP.NE.U32.AND P4, PT, R154, RZ, PT ;  /* 0x000000ff9a00720c */ /* 0x000fe40003f85070 */
[----:B------:R-:W-:Y:S01]  /*66a0*/  ISETP.NE.U32.AND P2, PT, RZ, UR54, PT ;  /* 0x00000036ff007c0c */ /* 0x000fe2000bf45070 */
[----:B------:R-:W-:Y:S01]  /*66b0*/  UISETP.NE.AND.EX UP1, UPT, UR63, URZ, UPT, UP0 ;  /* 0x000000ff3f00728c */ /* 0x000fe2000bf25300 */
[----:B------:R-:W-:Y:S01]  /*66c0*/  ISETP.NE.AND.EX P4, PT, R155, RZ, PT, P4 ;  /* 0x000000ff9b00720c */ /* 0x000fe20003f85340 */
[----:B------:R-:W-:Y:S01]  /*66d0*/  UPLOP3.LUT UP0, UPT, UPT, UPT, UPT, 0x40, 0x4 ;  /* 0x000000000004789c */ /* 0x000fe20003f0e870 */
[----:B------:R-:W-:Y:S05]  /*66e0*/  ISETP.NE.AND.EX P2, PT, RZ, UR55, PT, P2 ;  /* 0x00000037ff007c0c */ /* 0x000fea000bf45320 */
[----:B------:R-:W-:Y:S06]  /*66f0*/  UISETP.NE.AND UP2, UPT, UR4, URZ, UPT ;  /* 0x000000ff0400728c */ /* 0x000fec000bf45270 */
[----:B------:R-:W-:Y:S05]  /*6700*/  PLOP3.LUT P1, PT, PT, PT, UP2, 0x80, 0x8 ;  /* 0x000000000008781c */ /* 0x000fea0003f2f028 */
[----:B------:R-:W-:Y:S06]  /*6710*/  @UP2 UPLOP3.LUT UP0, UPT, UPT, UPT, UP1, 0x80, 0x8 ;  /* 0x000000000008289c */ /* 0x000fec0003f0f010 */
[----:B------:R-:W-:Y:S01]  /*6720*/  PLOP3.LUT P0, PT, PT, PT, UP0, 0x80, 0x8 ;  /* 0x000000000008781c */ /* 0x000fe20003f0f008 */
[----:B------:R-:W-:Y:S01]  /*6730*/  @!UPT UIADD3 URZ, UPT, UPT, URZ, URZ, URZ ;  /* 0x000000fffffff290 */ /* 0x000fe2000fffe0ff */
[----:B------:R-:W-:Y:S11]  /*6740*/  BRA.U !UP1, `(.L_x_97) ;  /* 0x00000001093c7547 */ /* 0x000ff6000b800000 */
[----:B------:R-:W-:Y:S01]  /*6750*/  UISETP.NE.U32.AND UP0, UPT, UR54, URZ, UPT ;  /* 0x000000ff3600728c */ /* 0x000fe2000bf05070 */
[----:B------:R-:W-:Y:S01]  /*6760*/  HFMA2 R0, -RZ, RZ, 0, 5.9604644775390625e-08 ;  /* 0x00000001ff007431 */ /* 0x000fe200000001ff */
[----:B------:R-:W1:Y:S01]  /*6770*/  LDCU.64 UR8, c[0x0][0x358] ;  /* 0x00006b00ff0877ac */ /* 0x000e620008000a00 */
[----:B------:R-:W-:Y:S01]  /*6780*/  IMAD.MOV.U32 R169, RZ, RZ, 0x1 ;  /* 0x00000001ffa97424 */ /* 0x000fe200078e00ff */
[----:B------:R-:W-:Y:S06]  /*6790*/  UISETP.NE.AND.EX UP0, UPT, UR55, URZ, UPT, UP0 ;  /* 0x000000ff3700728c */ /* 0x000fec000bf05300 */
[----:B------:R-:W-:Y:S05]  /*67a0*/  PLOP3.LUT P3, PT, PT, PT, UP0, 0x80, 0x8 ;  /* 0x000000000008781c */ /* 0x000fea0003f6f008 */
[----:B------:R-:W2:Y:S01]  /*67b0*/  @UP0 LDCU.64 UR4, c[0x0][0x988] ;  /* 0x00013100ff0407ac */ /* 0x000ea20008000a00 */
[----:B------:R-:W-:Y:S07]  /*67c0*/  @UP0 UIMAD UR6, UR51, UR62, URZ ;  /* 0x0000003e330602a4 */ /* 0x000fee000f8e02ff */
[----:B------:R-:W-:Y:S01]  /*67d0*/  @!P3 PRMT R169, R0, 0x7610, R169 ;  /* 0x0000761000a9b816 */ /* 0x000fe200000000a9 */
[----:B--2---:R-:W-:Y:S06]  /*67e0*/  @UP0 UIMAD.WIDE UR4, UR6, 0x4, UR4 ;  /* 0x00000004060408a5 */ /* 0x004fec000f8e0204 */
[----:B------:R-:W-:Y:S01]  /*67f0*/  IMAD.U32 R4, RZ, RZ, UR4 ;  /* 0x00000004ff047e24 */ /* 0x000fe2000f8e00ff */
[----:B------:R-:W-:Y:S04]  /*6800*/  MOV R5, UR5 ;  /* 0x0000000500057c02 */ /* 0x000fe80008000f00 */
[----:B------:R-:W2:Y:S01]  /*6810*/  @!UP0 LDCU UR4, c[0x0][0x980] ;  /* 0x00013000ff0487ac */ /* 0x000ea20008000800 */
[----:B-1---5:R1:W5:Y:S02]  /*6820*/  @P3 LDG.E R73, desc[UR8][R4.64] ;  /* 0x0000000804493981 */ /* 0x022364000c1e1900 */
[----:B-12---:R-:W-:Y:S02]  /*6830*/  @!P3 IMAD.U32 R73, RZ, RZ, UR4 ;  /* 0x00000004ff49be24 */ /* 0x006fe4000f8e00ff */
.L_x_97:
[----:B------:R-:W-:Y:S05]  /*6840*/  @!P4 BRA `(.L_x_98) ;  /* 0x000000000024c947 */ /* 0x000fea0003800000 */
[----:B------:R-:W-:Y:S01]  /*6850*/  ISETP.NE.U32.AND P3, PT, R152, RZ, PT ;  /* 0x000000ff9800720c */ /* 0x000fe20003f65070 */
[----:B------:R-:W1:Y:S03]  /*6860*/  LDCU.64 UR4, c[0x0][0x358] ;  /* 0x00006b00ff0477ac */ /* 0x000e660008000a00 */
[----:B------:R-:W-:Y:S11]  /*6870*/  ISETP.NE.AND.EX P3, PT, R153, RZ, PT, P3 ;  /* 0x000000ff9900720c */ /* 0x000ff60003f65330 */
[----:B------:R-:W-:Y:S02]  /*6880*/  @!UPT UIADD3 URZ, UPT, UPT, URZ, URZ, URZ ;  /* 0x000000fffffff290 */ /* 0x000fe4000fffe0ff */
[----:B------:R-:W2:Y:S01]  /*6890*/  @P3 LDC.64 R4, c[0x0][0x9a8] ;  /* 0x00026a00ff043b82 */ /* 0x000ea20000000a00 */
[----:B------:R-:W-:Y:S04]  /*68a0*/  @P3 IMAD R0, R154, UR51, RZ ;  /* 0x000000339a003c24 */ /* 0x000fe8000f8e02ff */
[----:B--2---:R-:W-:Y:S05]  /*68b0*/  @P3 IMAD.WIDE R4, R0, 0x4, R4 ;  /* 0x0000000400043825 */ /* 0x004fea00078e0204 */
[----:B-1---5:R1:W5:Y:S02]  /*68c0*/  @P3 LDG.E R70, desc[UR4][R4.64] ;  /* 0x0000000404463981 */ /* 0x022364000c1e1900 */
[----:B-1----:R-:W2:Y:S02]  /*68d0*/  @!P3 LDC R70, c[0x0][0x9a0] ;  /* 0x00026800ff46bb82 */ /* 0x002ea40000000800 */
.L_x_98:
[----:B-----5:R-:W-:Y:S01]  /*68e0*/  FSETP.NEU.AND P4, PT, R73, RZ, PT ;  /* 0x000000ff4900720b */ /* 0x020fe20003f8d000 */
[----:B------:R-:W-:Y:S01]  /*68f0*/  USHF.L.U32 UR8, UR50, 0x7, URZ ;  /* 0x0000000732087899 */ /* 0x000fe200080006ff */
[----:B------:R-:W-:Y:S01]  /*6900*/  SEL R6, RZ, 0xffffffff, P2 ;  /* 0xffffffffff067807 */ /* 0x000fe20001000000 */
[----:B------:R-:W-:Y:S01]  /*6910*/  BSSY B1, `(.L_x_99) ;  /* 0x0000068000017945 */ /* 0x000fe20003800000 */
[----:B------:R-:W-:Y:S01]  /*6920*/  LOP3.LUT P3, RZ, R169, 0xff, RZ, 0xc0, !PT ;  /* 0x000000ffa9ff7812 */ /* 0x000fe2000786c0ff */
[----:B------:R-:W-:Y:S01]  /*6930*/  IMAD.MOV.U32 R198, RZ, RZ, 0x1 ;  /* 0x00000001ffc67424 */ /* 0x000fe200078e00ff */
[----:B------:R-:W-:Y:S01]  /*6940*/  @P1 SEL R3, RZ, 0xffffffff, P4 ;  /* 0xffffffffff031807 */ /* 0x000fe20002000000 */
[----:B------:R-:W-:Y:S01]  /*6950*/  IMAD.U32 R189, RZ, RZ, UR8 ;  /* 0x00000008ffbd7e24 */ /* 0x000fe2000f8e00ff */
[----:B------:R-:W-:Y:S01]  /*6960*/  LEA R0, R162, UR49, 0x3 ;  /* 0x00000031a2007c11 */ /* 0x000fe2000f8e18ff */
[----:B------:R-:W-:Y:S01]  /*6970*/  IMAD.IADD R71, R69, 0x1, R2 ;  /* 0x0000000145477824 */ /* 0x000fe200078e0202 */
[----:B------:R-:W-:Y:S02]  /*6980*/  @P0 SEL R3, R6, R3, !P3 ;  /* 0x0000000306030207 */ /* 0x000fe40005800000 */
[----:B------:R-:W-:Y:S02]  /*6990*/  CS2R R150, SRZ ;  /* 0x0000000000967805 */ /* 0x000fe4000001ff00 */
[----:B------:R-:W-:Y:S02]  /*69a0*/  R2UR UR4, R177 ;  /* 0x00000000b10472ca */ /* 0x000fe400000e0000 */
[----:B------:R-:W-:Y:S02]  /*69b0*/  CS2R R148, SRZ ;  /* 0x0000000000947805 */ /* 0x000fe4000001ff00 */
[----:B------:R-:W-:Y:S02]  /*69c0*/  @P1 LOP3.LUT R3, R3, 0x1, RZ, 0xc0, !PT ;  /* 0x0000000103031812 */ /* 0x000fe400078ec0ff */
[----:B------:R-:W-:Y:S02]  /*69d0*/  CS2R R146, SRZ ;  /* 0x0000000000927805 */ /* 0x000fe4000001ff00 */
[----:B------:R-:W-:Y:S02]  /*69e0*/  R2UR UR7, R176 ;  /* 0x00000000b00772ca */ /* 0x000fe400000e0000 */
[----:B------:R-:W-:Y:S02]  /*69f0*/  CS2R R144, SRZ ;  /* 0x0000000000907805 */ /* 0x000fe4000001ff00 */
[----:B------:R-:W-:Y:S02]  /*6a00*/  ISETP.NE.U32.OR P6, PT, R3, 0x1, !P1 ;  /* 0x000000010300780c */ /* 0x000fe40004fc5470 */
[----:B------:R-:W-:Y:S02]  /*6a10*/  CS2R R142, SRZ ;  /* 0x00000000008e7805 */ /* 0x000fe4000001ff00 */
[----:B------:R-:W-:Y:S02]  /*6a20*/  R2UR UR11, R178 ;  /* 0x00000000b20b72ca */ /* 0x000fe400000e0000 */
[----:B------:R-:W-:Y:S02]  /*6a30*/  CS2R R140, SRZ ;  /* 0x00000000008c7805 */ /* 0x000fe4000001ff00 */
[----:B------:R-:W-:Y:S02]  /*6a40*/  R2UR UR6, R174 ;  /* 0x00000000ae0672ca */ /* 0x000fe400000e0000 */
[----:B------:R-:W-:Y:S02]  /*6a50*/  CS2R R138, SRZ ;  /* 0x00000000008a7805 */ /* 0x000fe4000001ff00 */
[----:B------:R-:W-:Y:S01]  /*6a60*/  R2UR UR13, R173 ;  /* 0x00000000ad0d72ca */ /* 0x000fe200000e0000 */
[----:B------:R-:W-:Y:S01]  /*6a70*/  UIMAD.WIDE.U32 UR4, UR8, UR4, URZ ;  /* 0x00000004080472a5 */ /* 0x000fe2000f8e00ff */
[----:B------:R-:W-:Y:S02]  /*6a80*/  LEA R197, R68, UR49, 0x3 ;  /* 0x0000003144c57c11 */ /* 0x000fe4000f8e18ff */
[----:B------:R-:W-:Y:S02]  /*6a90*/  CS2R R136, SRZ ;  /* 0x0000000000887805 */ /* 0x000fe4000001ff00 */
[----:B------:R-:W-:Y:S01]  /*6aa0*/  SHF.L.U32 R4, R164, 0x1f, RZ ;  /* 0x0000001fa4047819 */ /* 0x000fe200000006ff */
[----:B------:R-:W-:Y:S01]  /*6ab0*/  USHF.R.U32.HI UR5, URZ, UR7, UR5 ;  /* 0x00000007ff057299 */ /* 0x000fe20008011605 */
[----:B------:R-:W-:Y:S02]  /*6ac0*/  R2UR UR10, R175 ;  /* 0x00000000af0a72ca */ /* 0x000fe400000e0000 */
[----:B------:R-:W-:Y:S01]  /*6ad0*/  @P6 SHF.L.U32 R9, R161, 0x1f, RZ ;  /* 0x0000001fa1096819 */ /* 0x000fe200000006ff */
[----:B------:R-:W-:Y:S01]  /*6ae0*/  UISETP.NE.AND UP0, UPT, UR11, 0x1, UPT ;  /* 0x000000010b00788c */ /* 0x000fe2000bf05270 */
[----:B------:R-:W-:Y:S02]  /*6af0*/  R2UR UR12, R171 ;  /* 0x00000000ab0c72ca */ /* 0x000fe400000e0000 */
[----:B------:R-:W1:Y:S01]  /*6b00*/  @P6 SYNCS.PHASECHK.TRANS64.TRYWAIT P1, [R0+URZ+0x180], R9 ;  /* 0x00018009000065a7 */ /* 0x000e6200080211ff */
[----:B------:R-:W-:Y:S01]  /*6b10*/  USEL UR5, UR8, UR5, !UP0 ;  /* 0x0000000508057287 */ /* 0x000fe2000c000000 */
[----:B------:R-:W-:Y:S02]  /*6b20*/  R2UR UR9, R172 ;  /* 0x00000000ac0972ca */ /* 0x000fe400000e0000 */
[----:B------:R-:W-:Y:S01]  /*6b30*/  PLOP3.LUT P2, PT, PT, PT, UP1, 0x80, 0x8 ;  /* 0x000000000008781c */ /* 0x000fe20003f4f018 */
[----:B------:R-:W-:Y:S01]  /*6b40*/  UIMAD.WIDE.U32 UR6, UR5, UR6, URZ ;  /* 0x00000006050672a5 */ /* 0x000fe2000f8e00ff */
[----:B------:R-:W-:Y:S01]  /*6b50*/  SEL R3, RZ, 0xffffffff, P4 ;  /* 0xffffffffff037807 */ /* 0x000fe20002000000 */
[----:B------:R-:W-:Y:S01]  /*6b60*/  UISETP.NE.AND UP0, UPT, UR10, 0x1, UPT ;  /* 0x000000010a00788c */ /* 0x000fe2000bf05270 */
[----:B------:R-:W-:Y:S01]  /*6b70*/  IMAD.U32 R188, RZ, RZ, UR5 ;  /* 0x00000005ffbc7e24 */ /* 0x000fe2000f8e00ff */
[----:B------:R-:W-:Y:S03]  /*6b80*/  P2R R156, PR, RZ, 0x40 ;  /* 0x00000040ff9c7803 */ /* 0x000fe60000000000 */
[----:B------:R-:W-:Y:S02]  /*6b90*/  UMOV UR4, UR7 ;  /* 0x0000000700047c82 */ /* 0x000fe40008000000 */
[----:B------:R-:W-:Y:S01]  /*6ba0*/  USHF.R.U32.HI UR4, URZ, UR13, UR4 ;  /* 0x0000000dff047299 */ /* 0x000fe20008011604 */
[----:B------:R3:W4:Y:S02]  /*6bb0*/  SYNCS.PHASECHK.TRANS64.TRYWAIT P0, [R197+URZ+0x1c0], R4 ;  /* 0x0001c004c50075a7 */ /* 0x00072400080011ff */
[----:B------:R-:W-:Y:S01]  /*6bc0*/  @P2 SEL R3, R6, R3, !P3 ;  /* 0x0000000306032207 */ /* 0x000fe20005800000 */
[----:B------:R-:W-:Y:S01]  /*6bd0*/  IMAD R6, RZ, RZ, -UR5 ;  /* 0x80000005ff067e24 */ /* 0x000fe2000f8e02ff */
[----:B------:R-:W-:Y:S02]  /*6be0*/  USEL UR4, UR5, UR4, !UP0 ;  /* 0x0000000405047287 */ /* 0x000fe4000c000000 */
[----:B------:R-:W-:Y:S01]  /*6bf0*/  UISETP.NE.AND UP0, UPT, UR9, 0x1, UPT ;  /* 0x000000010900788c */ /* 0x000fe2000bf05270 */
[----:B------:R-:W-:Y:S01]  /*6c00*/  IMAD R189, R6, UR11, R189 ;  /* 0x0000000b06bd7c24 */ /* 0x000fe2000f8e02bd */
[----:B------:R-:W-:Y:S01]  /*6c10*/  LOP3.LUT R3, R3, 0x1, RZ, 0xc0, !PT ;  /* 0x0000000103037812 */ /* 0x000fe200078ec0ff */
[----:B------:R-:W-:Y:S01]  /*6c20*/  UIMAD.WIDE.U32 UR6, UR4, UR12, URZ ;  /* 0x0000000c040672a5 */ /* 0x000fe2000f8e00ff */
[----:B------:R-:W-:Y:S01]  /*6c30*/  IMAD.U32 R187, RZ, RZ, UR4 ;  /* 0x00000004ffbb7e24 */ /* 0x000fe2000f8e00ff */
[----:B------:R-:W2:Y:S01]  /*6c40*/  LDCU UR12, c[0x0][0xba0] ;  /* 0x00017400ff0c77ac */ /* 0x000ea20008000800 */
[----:B------:R-:W-:Y:S01]  /*6c50*/  PLOP3.LUT P2, PT, PT, PT, UP0, 0x80, 0x8 ;  /* 0x000000000008781c */ /* 0x000fe20003f4f008 */
[----:B------:R-:W-:Y:S01]  /*6c60*/  IMAD R7, RZ, RZ, -UR4 ;  /* 0x80000004ff077e24 */ /* 0x000fe2000f8e02ff */
[----:B------:R-:W-:Y:S01]  /*6c70*/  ISETP.NE.U32.AND P5, PT, R3, 0x1, PT ;  /* 0x000000010300780c */ /* 0x000fe20003fa5070 */
[----:B------:R-:W-:Y:S01]  /*6c80*/  IMAD.U32 R186, RZ, RZ, UR4 ;  /* 0x00000004ffba7e24 */ /* 0x000fe2000f8e00ff */
[----:B------:R-:W-:Y:S01]  /*6c90*/  UMOV UR6, UR7 ;  /* 0x0000000700067c82 */ /* 0x000fe20008000000 */
[----:B------:R-:W-:Y:S01]  /*6ca0*/  IMAD R188, R7, UR10, R188 ;  /* 0x0000000a07bc7c24 */ /* 0x000fe2000f8e02bc */
[----:B------:R-:W-:Y:S02]  /*6cb0*/  P2R R199, PR, RZ, 0x20 ;  /* 0x00000020ffc77803 */ /* 0x000fe40000000000 */
[----:B-1----:R-:W-:Y:S01]  /*6cc0*/  @P6 SEL R198, RZ, 0x1, !P1 ;  /* 0x00000001ffc66807 */ /* 0x002fe20004800000 */
[----:B--2---:R-:W-:Y:S06]  /*6cd0*/  USHF.R.U32.HI UR6, URZ, UR12, UR6 ;  /* 0x0000000cff067299 */ /* 0x004fec0008011606 */
[----:B------:R-:W-:Y:S05]  /*6ce0*/  SEL R187, R187, UR6, !P2 ;  /* 0x00000006bbbb7c07 */ /* 0x000fea000d000000 */
[----:B------:R-:W-:Y:S04]  /*6cf0*/  IMAD.MOV R5, RZ, RZ, -R187 ;  /* 0x000000ffff057224 */ /* 0x000fe800078e0abb */
[----:B------:R-:W-:Y:S01]  /*6d00*/  IMAD R186, R5, UR9, R186 ;  /* 0x0000000905ba7c24 */ /* 0x000fe2000f8e02ba */
[----:B---34-:R-:W-:Y:S06]  /*6d10*/  @!P6 BRA `(.L_x_100) ;  /* 0x00000000009ce947 */ /* 0x018fec0003800000 */
[----:B------:R-:W-:Y:S01]  /*6d20*/  @P5 IMAD R8, R162, 0x2000, R183 ;  /* 0x00002000a2085824 */ /* 0x000fe200078e02b7 */
[----:B------:R-:W1:Y:S01]  /*6d30*/  S2R R2, SR_CgaCtaId ;  /* 0x0000000000027919 */ /* 0x000e620000008800 */
[----:B------:R-:W-:Y:S01]  /*6d40*/  ISETP.NE.AND P1, PT, R198, RZ, PT ;  /* 0x000000ffc600720c */ /* 0x000fe20003f25270 */
[----:B------:R-:W-:Y:S01]  /*6d50*/  BSSY B0, `(.L_x_101) ;  /* 0x0000010000007945 */ /* 0x000fe20003800000 */
[--C-:B------:R-:W-:Y:S01]  /*6d60*/  @P5 IMAD R7, R167, -0x10, R8.reuse ;  /* 0xfffffff0a7075824 */ /* 0x100fe200078e0208 */
[----:B------:R-:W-:Y:S01]  /*6d70*/  CS2R R138, SRZ ;  /* 0x00000000008a7805 */ /* 0x000fe2000001ff00 */
[----:B------:R-:W-:Y:S01]  /*6d80*/  @P5 IMAD R6, R166, -0x10, R8 ;  /* 0xfffffff0a6065824 */ /* 0x000fe200078e0208 */
[----:B------:R-:W-:Y:S01]  /*6d90*/  CS2R R136, SRZ ;  /* 0x0000000000887805 */ /* 0x000fe2000001ff00 */
[----:B------:R-:W-:Y:S01]  /*6da0*/  @P5 IMAD R5, R182, 0x10, R7 ;  /* 0x00000010b6055824 */ /* 0x000fe200078e0207 */
[----:B------:R-:W-:Y:S02]  /*6db0*/  CS2R R146, SRZ ;  /* 0x0000000000927805 */ /* 0x000fe4000001ff00 */
[----:B------:R-:W-:Y:S02]  /*6dc0*/  CS2R R144, SRZ ;  /* 0x0000000000907805 */ /* 0x000fe4000001ff00 */
[----:B------:R-:W-:Y:S02]  /*6dd0*/  CS2R R142, SRZ ;  /* 0x00000000008e7805 */ /* 0x000fe4000001ff00 */
[----:B------:R-:W-:Y:S02]  /*6de0*/  CS2R R140, SRZ ;  /* 0x00000000008c7805 */ /* 0x000fe4000001ff00 */
[----:B------:R-:W-:Y:S02]  /*6df0*/  CS2R R150, SRZ ;  /* 0x0000000000967805 */ /* 0x000fe4000001ff00 */
[----:B------:R-:W-:Y:S01]  /*6e00*/  CS2R R148, SRZ ;  /* 0x0000000000947805 */ /* 0x000fe2000001ff00 */
[----:B------:R-:W-:Y:S06]  /*6e10*/  @P1 BRA `(.L_x_102) ;  /* 0x00000000000c1947 */ /* 0x000fec0003800000 */
[----:B------:R-:W-:Y:S04]  /*6e20*/  SHF.L.U32 R3, R161, 0x1f, RZ ;  /* 0x0000001fa1037819 */ /* 0x000fe800000006ff */
[----:B------:R-:W2:Y:S02]  /*6e30*/  SYNCS.PHASECHK.TRANS64.TRYWAIT P1, [R0+URZ+0x180], R3 ;  /* 0x00018003000075a7 */ /* 0x000ea400080211ff */
[----:B--2---:R-:W-:Y:S05]  /*6e40*/  @!P1 BRA `(.L_x_103) ;  /* 0x0000003800b89947 */ /* 0x004fea0003800000 */
.L_x_102:
[----:B------:R-:W-:Y:S05]  /*6e50*/  BSYNC B0 ;  /* 0x0000000000007941 */ /* 0x000fea0003800000 */
.L_x_101:
[----:B------:R-:W-:Y:S01]  /*6e60*/  ISETP.NE.AND P1, PT, R199, RZ, PT ;  /* 0x000000ffc700720c */ /* 0x000fe20003f25270 */
[----:B--2---:R-:W-:Y:S02]  /*6e70*/  VIADD R3, R0, 0x190 ;  /* 0x0000019000037836 */ /* 0x004fe40000000000 */
[----:B------:R-:W-:Y:S03]  /*6e80*/  VIADD R162, R162, 0x1 ;  /* 0x00000001a2a27836 */ /* 0x000fe60000000000 */
[----:B-1----:R-:W-:Y:S07]  /*6e90*/  PRMT R2, R2, 0x654, R3 ;  /* 0x0000065402027816 */ /* 0x002fee0000000003 */
[----:B------:R1:W2:Y:S04]  /*6ea0*/  @P1 LDS.128 R136, [R8] ;  /* 0x0000000008881984 */ /* 0x0002a80000000c00 */
[----:B------:R1:W3:Y:S04]  /*6eb0*/  @P1 LDS.128 R144, [R6+0x20] ;  /* 0x0000200006901984 */ /* 0x0002e80000000c00 */
[----:B------:R1:W4:Y:S04]  /*6ec0*/  @P1 LDS.128 R140, [R7+0x10] ;  /* 0x00001000078c1984 */ /* 0x0003280000000c00 */
[----:B------:R1:W1:Y:S01]  /*6ed0*/  @P1 LDS.128 R148, [R5+0x10] ;  /* 0x0000100005941984 */ /* 0x0002620000000c00 */
[C---:B------:R-:W-:Y:S01]  /*6ee0*/  ISETP.NE.AND P1, PT, R162.reuse, 0x2, PT ;  /* 0x00000002a200780c */ /* 0x040fe20003f25270 */
[----:B------:R-:W-:Y:S01]  /*6ef0*/  @!PT LDS RZ, [RZ] ;  /* 0x00000000fffff984 */ /* 0x000fe20000000800 */
[----:B------:R-:W-:Y:S01]  /*6f00*/  @!PT LDS RZ, [RZ] ;  /* 0x00000000fffff984 */ /* 0x000fe20000000800 */
[----:B------:R-:W-:Y:S01]  /*6f10*/  @!PT LDS RZ, [RZ] ;  /* 0x00000000fffff984 */ /* 0x000fe20000000800 */
[----:B------:R-:W-:Y:S01]  /*6f20*/  @!PT LDS RZ, [RZ] ;  /* 0x00000000fffff984 */ /* 0x000fe20000000800 */
[----:B------:R5:W-:Y:S06]  /*6f30*/  MEMBAR.ALL.CTA ;  /* 0x0000000000007992 */ /* 0x000bec0000008000 */
[----:B-----5:R-:W5:Y:S01]  /*6f40*/  FENCE.VIEW.ASYNC.S ;  /* 0x00000000000073c6 */ /* 0x020f620000000000 */
[----:B------:R-:W-:Y:S02]  /*6f50*/  SEL R0, RZ, 0x1, P1 ;  /* 0x00000001ff007807 */ /* 0x000fe40000800000 */
[----:B------:R-:W-:Y:S02]  /*6f60*/  SEL R162, R162, RZ, P1 ;  /* 0x000000ffa2a27207 */ /* 0x000fe40000800000 */
[----:B------:R-:W-:Y:S01]  /*6f70*/  LOP3.LUT R161, R161, R0, RZ, 0x3c, !PT ;  /* 0x00000000a1a17212 */ /* 0x000fe200078e3cff */
[----:B-----5:R1:W-:Y:S06]  /*6f80*/  SYNCS.ARRIVE.TRANS64.RED.A1T0 RZ, [R2+URZ], RZ ;  /* 0x000000ff02ff79a7 */ /* 0x0203ec00081004ff */
.L_x_100:
[----:B------:R-:W-:Y:S05]  /*6f90*/  BSYNC B1 ;  /* 0x0000000000017941 */ /* 0x000fea0003800000 */
.L_x_99:
[----:B------:R-:W-:Y:S04]  /*6fa0*/  SHF.R.U32.HI R3, RZ, 0x15, R71 ;  /* 0x00000015ff037819 */ /* 0x000fe80000011647 */
[----:B------:R-:W-:Y:S01]  /*6fb0*/  LOP3.LUT P1, RZ, R3, 0x3, R170, 0x48, !PT ;  /* 0x0000000303ff7812 */ /* 0x000fe200078248aa */
[----:B------:R-:W-:Y:S01]  /*6fc0*/  @!UPT UIADD3 URZ, UPT, UPT, URZ, URZ, URZ ;  /* 0x000000fffffff290 */ /* 0x000fe2000fffe0ff */
[----:B------:R-:W-:Y:S11]  /*6fd0*/  @P0 BRA `(.L_x_104) ;  /* 0x0000000000080947 */ /* 0x000ff60003800000 */
[----:B------:R-:W5:Y:S02]  /*6fe0*/  SYNCS.PHASECHK.TRANS64.TRYWAIT P0, [R197+URZ+0x1c0], R4 ;  /* 0x0001c004c50075a7 */ /* 0x000f6400080011ff */
[----:B-----5:R-:W-:Y:S05]  /*6ff0*/  @!P0 BRA `(.L_x_105) ;  /* 0x0000003800608947 */ /* 0x020fea0003800000 */
.L_x_104:
[----:B------:R-:W-:Y:S04]  /*7000*/  BSSY.RECONVERGENT B6, `(.L_x_106) ;  /* 0x0000012000067945 */ /* 0x000fe80003800200 */
[----:B------:R-:W-:Y:S05]  /*7010*/  @!P1 BRA `(.L_x_107) ;  /* 0x0000000000409947 */ /* 0x000fea0003800000 */
[----:B------:R-:W5:Y:S01]  /*7020*/  LDCU.64 UR8, c[0x4][0x70] ;  /* 0x01000e00ff0877ac */ /* 0x000f620008000a00 */
[----:B------:R-:W-:Y:S01]  /*7030*/  MOV R3, 0x0 ;  /* 0x0000000000037802 */ /* 0x000fe20000000f00 */
[----:B------:R-:W-:Y:S02]  /*7040*/  HFMA2 R12, -RZ, RZ, 0, 5.9604644775390625e-08 ;  /* 0x00000001ff0c7431 */ /* 0x000fe400000001ff */
[----:B-1----:R-:W-:Y:S02]  /*7050*/  IMAD.MOV.U32 R8, RZ, RZ, 0x192 ;  /* 0x00000192ff087424 */ /* 0x002fe400078e00ff */
[----:B------:R-:W-:Y:S01]  /*7060*/  IMAD.MOV.U32 R13, RZ, RZ, RZ ;  /* 0x000000ffff0d7224 */ /* 0x000fe200078e00ff */
[----:B------:R-:W1:Y:S01]  /*7070*/  LDCU.64 UR6, c[0x4][0x78] ;  /* 0x01000f00ff0677ac */ /* 0x000e620008000a00 */
[----:B------:R-:W2:Y:S01]  /*7080*/  LDC.64 R2, c[0x4][R3] ;  /* 0x0100000003027b82 */ /* 0x000ea20000000a00 */
[----:B------:R-:W3:Y:S01]  /*7090*/  LDCU.64 UR4, c[0x4][0x10] ;  /* 0x01000200ff0477ac */ /* 0x000ee20008000a00 */
[----:B-----5:R-:W-:Y:S01]  /*70a0*/  MOV R5, UR9 ;  /* 0x0000000900057c02 */ /* 0x020fe20008000f00 */
[----:B------:R-:W-:Y:S01]  /*70b0*/  IMAD.U32 R4, RZ, RZ, UR8 ;  /* 0x00000008ff047e24 */ /* 0x000fe2000f8e00ff */
[----:B-1----:R-:W-:Y:S01]  /*70c0*/  MOV R7, UR7 ;  /* 0x0000000700077c02 */ /* 0x002fe20008000f00 */
[----:B------:R-:W-:Y:S01]  /*70d0*/  IMAD.U32 R6, RZ, RZ, UR6 ;  /* 0x00000006ff067e24 */ /* 0x000fe2000f8e00ff */
[----:B---3--:R-:W-:Y:S01]  /*70e0*/  MOV R11, UR5 ;  /* 0x00000005000b7c02 */ /* 0x008fe20008000f00 */
[----:B------:R-:W-:Y:S02]  /*70f0*/  IMAD.U32 R10, RZ, RZ, UR4 ;  /* 0x00000004ff0a7e24 */ /* 0x000fe4000f8e00ff */
[----:B------:R-:W-:Y:S07]  /*7100*/  LEPC R20, `(.L_x_107) ;  /* 0x000000001014794e */ /* 0x000fee0000000000 */
[----:B--2-4-:R-:W-:Y:S05]  /*7110*/  CALL.ABS.NOINC R2 ;  /* 0x0000000002007343 */ /* 0x014fea0003c00000 */
.L_x_107:
[----:B------:R-:W-:Y:S05]  /*7120*/  BSYNC.RECONVERGENT B6 ;  /* 0x0000000000067941 */ /* 0x000fea0003800200 */
.L_x_106:
[-C--:B--2---:R-:W-:Y:S01]  /*7130*/  F2FP.F16.E4M3.UNPACK_B R74, R136.reuse ;  /* 0x00000088ff4a723e */ /* 0x084fe200020006ff */
[----:B------:R-:W-:Y:S05]  /*7140*/  WARPSYNC.ALL ;  /* 0x0000000000007948 */ /* 0x000fea0003800000 */
[----:B------:R-:W-:Y:S01]  /*7150*/  R2UR UR4, R71 ;  /* 0x00000000470472ca */ /* 0x000fe200000e0000 */
[--C-:B------:R-:W-:Y:S01]  /*7160*/  HADD2.F32 R72, -RZ, R74.reuse.H0_H0 ;  /* 0x2000004aff487230 */ /* 0x100fe20000004100 */
[----:B------:R-:W-:Y:S01]  /*7170*/  F2FP.F16.E4M3.UNPACK_B R76, R136.H1 ;  /* 0x00000088ff4c723e */ /* 0x000fe200030006ff */
[----:B------:R-:W-:Y:S01]  /*7180*/  HADD2.F32 R75, -RZ, R74.H1_H1 ;  /* 0x3000004aff4b7230 */ /* 0x000fe20000004100 */
[-C--:B------:R-:W-:Y:S01]  /*7190*/  F2FP.F16.E4M3.UNPACK_B R78, R137.reuse ;  /* 0x00000089ff4e723e */ /* 0x080fe200020006ff */
[----:B------:R-:W-:Y:S01]  /*71a0*/  BSSY.RECONVERGENT B0, `(.L_x_108) ;  /* 0x0000120000007945 */ /* 0x000fe20003800200 */
[----:B------:R-:W-:Y:S01]  /*71b0*/  F2FP.F16.E4M3.UNPACK_B R80, R137.H1 ;  /* 0x00000089ff50723e */ /* 0x000fe200030006ff */
[--C-:B------:R-:W-:Y:S01]  /*71c0*/  HADD2.F32 R74, -RZ, R76.reuse.H0_H0 ;  /* 0x2000004cff4a7230 */ /* 0x100fe20000004100 */
[-C--:B------:R-:W-:Y:S01]  /*71d0*/  F2FP.F16.E4M3.UNPACK_B R82, R138.reuse ;  /* 0x0000008aff52723e */ /* 0x080fe200020006ff */
[----:B------:R-:W-:Y:S01]  /*71e0*/  HADD2.F32 R76, -RZ, R76.H1_H1 ;  /* 0x3000004cff4c7230 */ /* 0x000fe20000004100 */
[----:B------:R-:W-:Y:S01]  /*71f0*/  F2FP.F16.E4M3.UNPACK_B R84, R138.H1 ;  /* 0x0000008aff54723e */ /* 0x000fe200030006ff */
[--C-:B------:R-:W-:Y:S01]  /*7200*/  HADD2.F32 R77, -RZ, R78.reuse.H0_H0 ;  /* 0x2000004eff4d7230 */ /* 0x100fe20000004100 */
[-C--:B------:R-:W-:Y:S01]  /*7210*/  F2FP.F16.E4M3.UNPACK_B R86, R139.reuse ;  /* 0x0000008bff56723e */ /* 0x080fe200020006ff */
[----:B-1----:R-:W1:Y:S01]  /*7220*/  LDTM.x64 R4, tmem[UR4] ;  /* 0x00000004000479ee */ /* 0x002e620008340000 */
[----:B------:R-:W-:Y:S01]  /*7230*/  F2FP.F16.E4M3.UNPACK_B R88, R139.H1 ;  /* 0x0000008bff58723e */ /* 0x000fe200030006ff */
[----:B------:R-:W-:Y:S01]  /*7240*/  HADD2.F32 R78, -RZ, R78.H1_H1 ;  /* 0x3000004eff4e7230 */ /* 0x000fe20000004100 */
[-C--:B----4-:R-:W-:Y:S01]  /*7250*/  F2FP.F16.E4M3.UNPACK_B R90, R140.reuse ;  /* 0x0000008cff5a723e */ /* 0x090fe200020006ff */
[----:B------:R-:W-:Y:S01]  /*7260*/  HADD2.F32 R79, -RZ, R80.H0_H0 ;  /* 0x20000050ff4f7230 */ /* 0x000fe20000004100 */
[----:B------:R-:W-:Y:S01]  /*7270*/  F2FP.F16.E4M3.UNPACK_B R92, R140.H1 ;  /* 0x0000008cff5c723e */ /* 0x000fe200030006ff */
[--C-:B------:R-:W-:Y:S01]  /*7280*/  HADD2.F32 R81, -RZ, R82.reuse.H0_H0 ;  /* 0x20000052ff517230 */ /* 0x100fe20000004100 */
[----:B------:R-:W-:Y:S01]  /*7290*/  ISETP.NE.AND P6, PT, R156, RZ, PT ;  /* 0x000000ff9c00720c */ /* 0x000fe20003fc5270 */
[----:B------:R-:W-:Y:S01]  /*72a0*/  HADD2.F32 R82, -RZ, R82.H1_H1 ;  /* 0x30000052ff527230 */ /* 0x000fe20000004100 */
[----:B------:R-:W-:Y:S01]  /*72b0*/  SHF.L.U32 R204, R181, 0x4, RZ ;  /* 0x00000004b5cc7819 */ /* 0x000fe200000006ff */
[--C-:B------:R-:W-:Y:S01]  /*72c0*/  HADD2.F32 R85, -RZ, R86.reuse.H0_H0 ;  /* 0x20000056ff557230 */ /* 0x100fe20000004100 */
[----:B------:R-:W-:Y:S01]  /*72d0*/  SHF.L.U32 R206, R180, 0x4, RZ ;  /* 0x00000004b4ce7819 */ /* 0x000fe200000006ff */
[----:B------:R-:W-:Y:S01]  /*72e0*/  HADD2.F32 R86, -RZ, R86.H1_H1 ;  /* 0x30000056ff567230 */ /* 0x000fe20000004100 */
[----:B------:R-:W-:Y:S01]  /*72f0*/  SHF.L.U32 R205, R182, 0x4, RZ ;  /* 0x00000004b6cd7819 */ /* 0x000fe200000006ff */
[--C-:B------:R-:W-:Y:S01]  /*7300*/  HADD2.F32 R89, -RZ, R90.reuse.H0_H0 ;  /* 0x2000005aff597230 */ /* 0x100fe20000004100 */
[----:B------:R-:W-:Y:S01]  /*7310*/  F2FP.F16.E4M3.UNPACK_B R94, R141 ;  /* 0x0000008dff5e723e */ /* 0x000fe200020006ff */
[----:B------:R-:W-:Y:S01]  /*7320*/  HADD2.F32 R90, -RZ, R90.H1_H1 ;  /* 0x3000005aff5a7230 */ /* 0x000fe20000004100 */
[----:B------:R-:W-:Y:S01]  /*7330*/  F2FP.F16.E4M3.UNPACK_B R98, R142 ;  /* 0x0000008eff62723e */ /* 0x000fe200020006ff */
[----:B------:R-:W-:Y:S01]  /*7340*/  HADD2.F32 R80, -RZ, R80.H1_H1 ;  /* 0x30000050ff507230 */ /* 0x000fe20000004100 */
[----:B------:R-:W-:Y:S01]  /*7350*/  F2FP.F16.E4M3.UNPACK_B R102, R143 ;  /* 0x0000008fff66723e */ /* 0x000fe200020006ff */
[--C-:B------:R-:W-:Y:S01]  /*7360*/  HADD2.F32 R93, -RZ, R94.reuse.H0_H0 ;  /* 0x2000005eff5d7230 */ /* 0x100fe20000004100 */
[----:B---3--:R-:W-:Y:S01]  /*7370*/  F2FP.F16.E4M3.UNPACK_B R106, R144 ;  /* 0x00000090ff6a723e */ /* 0x008fe200020006ff */
[----:B------:R-:W-:Y:S01]  /*7380*/  HADD2.F32 R94, -RZ, R94.H1_H1 ;  /* 0x3000005eff5e7230 */ /* 0x000fe20000004100 */
[----:B------:R-:W-:Y:S01]  /*7390*/  F2FP.F16.E4M3.UNPACK_B R110, R145 ;  /* 0x00000091ff6e723e */ /* 0x000fe200020006ff */
[C---:B-1----:R-:W-:Y:S01]  /*73a0*/  FMUL R0, R70.reuse, R4 ;  /* 0x0000000446007220 */ /* 0x042fe20000400000 */
[C---:B------:R-:W-:Y:S01]  /*73b0*/  FMUL R2, R70.reuse, R5 ;  /* 0x0000000546027220 */ /* 0x040fe20000400000 */
[C---:B------:R-:W-:Y:S01]  /*73c0*/  FMUL R4, R70.reuse, R8 ;  /* 0x0000000846047220 */ /* 0x040fe20000400000 */
[C---:B------:R-:W-:Y:S01]  /*73d0*/  FMUL R5, R70.reuse, R9 ;  /* 0x0000000946057220 */ /* 0x040fe20000400000 */
[C---:B------:R-:W-:Y:S01]  /*73e0*/  FFMA R0, R73.reuse, R72, R0 ;  /* 0x0000004849007223 */ /* 0x040fe20000000000 */
[C---:B------:R-:W-:Y:S01]  /*73f0*/  FFMA R2, R73.reuse, R75, R2 ;  /* 0x0000004b49027223 */ /* 0x040fe20000000002 */
[C---:B------:R-:W-:Y:S01]  /*7400*/  FMUL R8, R70.reuse, R12 ;  /* 0x0000000c46087220 */ /* 0x040fe20000400000 */
[C---:B------:R-:W-:Y:S01]  /*7410*/  FMUL R9, R70.reuse, R13 ;  /* 0x0000000d46097220 */ /* 0x040fe20000400000 */
[C---:B------:R-:W-:Y:S01]  /*7420*/  FMUL R12, R70.reuse, R16 ;  /* 0x00000010460c7220 */ /* 0x040fe20000400000 */
[C---:B------:R-:W-:Y:S01]  /*7430*/  FMUL R13, R70.reuse, R17 ;  /* 0x00000011460d7220 */ /* 0x040fe20000400000 */
[C---:B------:R-:W-:Y:S01]  /*7440*/  FMUL R16, R70.reuse, R20 ;  /* 0x0000001446107220 */ /* 0x040fe20000400000 */
[C---:B------:R-:W-:Y:S01]  /*7450*/  FMUL R17, R70.reuse, R21 ;  /* 0x0000001546117220 */ /* 0x040fe20000400000 */
[C---:B------:R-:W-:Y:S01]  /*7460*/  FMUL R20, R70.reuse, R24 ;  /* 0x0000001846147220 */ /* 0x040fe20000400000 */
[C---:B------:R-:W-:Y:S01]  /*7470*/  FMUL R21, R70.reuse, R25 ;  /* 0x0000001946157220 */ /* 0x040fe20000400000 */
[--C-:B------:R-:W-:Y:S02]  /*7480*/  HADD2.F32 R97, -RZ, R98.reuse.H0_H0 ;  /* 0x20000062ff617230 */ /* 0x100fe40000004100 */
[C---:B------:R-:W-:Y:S01]  /*7490*/  FMUL R24, R70.reuse, R28 ;  /* 0x0000001c46187220 */ /* 0x040fe20000400000 */
[----:B------:R-:W-:Y:S02]  /*74a0*/  HADD2.F32 R98, -RZ, R98.H1_H1 ;  /* 0x30000062ff627230 */ /* 0x000fe40000004100 */
[C---:B------:R-:W-:Y:S01]  /*74b0*/  FMUL R25, R70.reuse, R29 ;  /* 0x0000001d46197220 */ /* 0x040fe20000400000 */
[--C-:B------:R-:W-:Y:S02]  /*74c0*/  HADD2.F32 R101, -RZ, R102.reuse.H0_H0 ;  /* 0x20000066ff657230 */ /* 0x100fe40000004100 */
[C---:B------:R-:W-:Y:S01]  /*74d0*/  FMUL R28, R70.reuse, R32 ;  /* 0x00000020461c7220 */ /* 0x040fe20000400000 */
[----:B------:R-:W-:Y:S02]  /*74e0*/  HADD2.F32 R102, -RZ, R102.H1_H1 ;  /* 0x30000066ff667230 */ /* 0x000fe40000004100 */
[C---:B------:R-:W-:Y:S01]  /*74f0*/  FMUL R29, R70.reuse, R33 ;  /* 0x00000021461d7220 */ /* 0x040fe20000400000 */
[--C-:B------:R-:W-:Y:S02]  /*7500*/  HADD2.F32 R105, -RZ, R106.reuse.H0_H0 ;  /* 0x2000006aff697230 */ /* 0x100fe40000004100 */
[C---:B------:R-:W-:Y:S01]  /*7510*/  FMUL R32, R70.reuse, R36 ;  /* 0x0000002446207220 */ /* 0x040fe20000400000 */
[----:B------:R-:W-:Y:S01]  /*7520*/  F2FP.F16.E4M3.UNPACK_B R96, R141.H1 ;  /* 0x0000008dff60723e */ /* 0x000fe200030006ff */
[----:B------:R-:W-:Y:S02]  /*7530*/  HADD2.F32 R106, -RZ, R106.H1_H1 ;  /* 0x3000006aff6a7230 */ /* 0x000fe40000004100 */
[C---:B------:R-:W-:Y:S01]  /*7540*/  FMUL R33, R70.reuse, R37 ;  /* 0x0000002546217220 */ /* 0x040fe20000400000 */
[--C-:B------:R-:W-:Y:S02]  /*7550*/  HADD2.F32 R109, -RZ, R110.reuse.H0_H0 ;  /* 0x2000006eff6d7230 */ /* 0x100fe40000004100 */
[C---:B------:R-:W-:Y:S01]  /*7560*/  FMUL R36, R70.reuse, R40 ;  /* 0x0000002846247220 */ /* 0x040fe20000400000 */
[----:B------:R-:W-:Y:S01]  /*7570*/  F2FP.F16.E4M3.UNPACK_B R100, R142.H1 ;  /* 0x0000008eff64723e */ /* 0x000fe200030006ff */
[----:B------:R-:W-:Y:S02]  /*7580*/  HADD2.F32 R110, -RZ, R110.H1_H1 ;  /* 0x3000006eff6e7230 */ /* 0x000fe40000004100 */
[C---:B------:R-:W-:Y:S01]  /*7590*/  FMUL R37, R70.reuse, R41 ;  /* 0x0000002946257220 */ /* 0x040fe20000400000 */
[C---:B------:R-:W-:Y:S01]  /*75a0*/  FMUL R40, R70.reuse, R44 ;  /* 0x0000002c46287220 */ /* 0x040fe20000400000 */
[----:B------:R-:W-:Y:S01]  /*75b0*/  F2FP.F16.E4M3.UNPACK_B R104, R143.H1 ;  /* 0x0000008fff68723e */ /* 0x000fe200030006ff */
        /* <DEDUP_REMOVED lines=8> */
[----:B------:R-:W-:Y:S01]  /*7640*/  F2FP.F16.E4M3.UNPACK_B R114, R146 ;  /* 0x00000092ff72723e */ /* 0x000fe200020006ff */
[C---:B------:R-:W-:Y:S01]  /*7650*/  FMUL R53, R70.reuse, R57 ;  /* 0x0000003946357220 */ /* 0x040fe20000400000 */
[C---:B------:R-:W-:Y:S01]  /*7660*/  FMUL R56, R70.reuse, R60 ;  /* 0x0000003c46387220 */ /* 0x040fe20000400000 */
[----:B------:R-:W-:Y:S01]  /*7670*/  F2FP.F16.E4M3.UNPACK_B R116, R146.H1 ;  /* 0x00000092ff74723e */ /* 0x000fe200030006ff */
[C---:B------:R-:W-:Y:S01]  /*7680*/  FMUL R57, R70.reuse, R61 ;  /* 0x0000003d46397220 */ /* 0x040fe20000400000 */
[--C-:B------:R-:W-:Y:S02]  /*7690*/  HADD2.F32 R113, -RZ, R114.reuse.H0_H0 ;  /* 0x20000072ff717230 */ /* 0x100fe40000004100 */
[C---:B------:R-:W-:Y:S01]  /*76a0*/  FMUL R60, R70.reuse, R64 ;  /* 0x00000040463c7220 */ /* 0x040fe20000400000 */
[----:B------:R-:W-:Y:S01]  /*76b0*/  F2FP.F16.E4M3.UNPACK_B R118, R147 ;  /* 0x00000093ff76723e */ /* 0x000fe200020006ff */
[----:B------:R-:W-:Y:S02]  /*76c0*/  HADD2.F32 R114, -RZ, R114.H1_H1 ;  /* 0x30000072ff727230 */ /* 0x000fe40000004100 */
[C---:B------:R-:W-:Y:S01]  /*76d0*/  FMUL R61, R70.reuse, R65 ;  /* 0x00000041463d7220 */ /* 0x040fe20000400000 */
[C---:B------:R-:W-:Y:S01]  /*76e0*/  FMUL R3, R70.reuse, R6 ;  /* 0x0000000646037220 */ /* 0x040fe20000400000 */
[----:B------:R-:W-:Y:S01]  /*76f0*/  F2FP.F16.E4M3.UNPACK_B R120, R147.H1 ;  /* 0x00000093ff78723e */ /* 0x000fe200030006ff */
[--C-:B------:R-:W-:Y:S02]  /*7700*/  HADD2.F32 R117, -RZ, R118.reuse.H0_H0 ;  /* 0x20000076ff757230 */ /* 0x100fe40000004100 */
[C---:B------:R-:W-:Y:S01]  /*7710*/  FMUL R7, R70.reuse, R7 ;  /* 0x0000000746077220 */ /* 0x040fe20000400000 */
[C---:B------:R-:W-:Y:S01]  /*7720*/  FFMA R3, R73.reuse, R74, R3 ;  /* 0x0000004a49037223 */ /* 0x040fe20000000003 */
[----:B------:R-:W-:Y:S01]  /*7730*/  F2FP.F16.E4M3.UNPACK_B R122, R148 ;  /* 0x00000094ff7a723e */ /* 0x000fe200020006ff */
[----:B------:R-:W-:Y:S02]  /*7740*/  HADD2.F32 R118, -RZ, R118.H1_H1 ;  /* 0x30000076ff767230 */ /* 0x000fe40000004100 */
[C---:B------:R-:W-:Y:S01]  /*7750*/  FFMA R7, R73.reuse, R76, R7 ;  /* 0x0000004c49077223 */ /* 0x040fe20000000007 */
[C---:B------:R-:W-:Y:S01]  /*7760*/  FFMA R4, R73.reuse, R77, R4 ;  /* 0x0000004d49047223 */ /* 0x040fe20000000004 */
[----:B------:R-:W-:Y:S01]  /*7770*/  F2FP.F16.E4M3.UNPACK_B R124, R148.H1 ;  /* 0x00000094ff7c723e */ /* 0x000fe200030006ff */
[----:B------:R-:W-:Y:S01]  /*7780*/  FFMA R5, R73, R78, R5 ;  /* 0x0000004e49057223 */ /* 0x000fe20000000005 */
[--C-:B------:R-:W-:Y:S01]  /*7790*/  HADD2.F32 R121, -RZ, R122.reuse.H0_H0 ;  /* 0x2000007aff797230 */ /* 0x100fe20000004100 */
[----:B------:R-:W-:Y:S01]  /*77a0*/  F2FP.SATFINITE.E4M3.F32.PACK_AB_MERGE_C R159, R7, R3, RZ ;  /* 0x00000003079f723e */ /* 0x000fe200048070ff */
[----:B------:R-:W-:Y:S02]  /*77b0*/  HADD2.F32 R122, -RZ, R122.H1_H1 ;  /* 0x3000007aff7a7230 */ /* 0x000fe40000004100 */
[C---:B------:R-:W-:Y:S01]  /*77c0*/  FMUL R6, R70.reuse, R10 ;  /* 0x0000000a46067220 */ /* 0x040fe20000400000 */
[----:B------:R-:W-:Y:S01]  /*77d0*/  FMUL R11, R70, R11 ;  /* 0x0000000b460b7220 */ /* 0x000fe20000400000 */
[--C-:B------:R-:W-:Y:S01]  /*77e0*/  HADD2.F32 R83, -RZ, R84.reuse.H0_H0 ;  /* 0x20000054ff537230 */ /* 0x100fe20000004100 */
[----:B------:R-:W-:Y:S01]  /*77f0*/  F2FP.SATFINITE.E4M3.F32.PACK_AB_MERGE_C R156, R2, R0, R159 ;  /* 0x00000000029c723e */ /* 0x000fe2000480709f */
[C---:B------:R-:W-:Y:S01]  /*7800*/  FFMA R6, R73.reuse, R79, R6 ;  /* 0x0000004f49067223 */ /* 0x040fe20000000006 */
[C---:B------:R-:W-:Y:S01]  /*7810*/  FFMA R11, R73.reuse, R80, R11 ;  /* 0x00000050490b7223 */ /* 0x040fe2000000000b */
[C---:B------:R-:W-:Y:S01]  /*7820*/  FFMA R8, R73.reuse, R81, R8 ;  /* 0x0000005149087223 */ /* 0x040fe20000000008 */
[----:B------:R-:W-:Y:S01]  /*7830*/  F2FP.F16.E4M3.UNPACK_B R126, R149 ;  /* 0x00000095ff7e723e */ /* 0x000fe200020006ff */
[----:B------:R-:W-:Y:S01]  /*7840*/  FFMA R9, R73, R82, R9 ;  /* 0x0000005249097223 */ /* 0x000fe20000000009 */
[----:B------:R-:W-:Y:S01]  /*7850*/  HADD2.F32 R84, -RZ, R84.H1_H1 ;  /* 0x30000054ff547230 */ /* 0x000fe20000004100 */
[----:B------:R-:W-:Y:S01]  /*7860*/  F2FP.SATFINITE.E4M3.F32.PACK_AB_MERGE_C R157, R11, R6, RZ ;  /* 0x000000060b9d723e */ /* 0x000fe200048070ff */
[C---:B------:R-:W-:Y:S01]  /*7870*/  FMUL R10, R70.reuse, R14 ;  /* 0x0000000e460a7220 */ /* 0x040fe20000400000 */
[----:B------:R-:W-:Y:S02]  /*7880*/  HADD2.F32 R125, -RZ, R126.H0_H0 ;  /* 0x2000007eff7d7230 */ /* 0x000fe40000004100 */
[C---:B------:R-:W-:Y:S01]  /*7890*/  FMUL R15, R70.reuse, R15 ;  /* 0x0000000f460f7220 */ /* 0x040fe20000400000 */
[----:B------:R-:W-:Y:S01]  /*78a0*/  HADD2.F32 R87, -RZ, R88.H0_H0 ;  /* 0x20000058ff577230 */ /* 0x000fe20000004100 */
[----:B------:R-:W-:Y:S01]  /*78b0*/  F2FP.SATFINITE.E4M3.F32.PACK_AB_MERGE_C R157, R5, R4, R157 ;  /* 0x00000004059d723e */ /* 0x000fe2000480709d */
[C---:B------:R-:W-:Y:S01]  /*78c0*/  FFMA R10, R73.reuse, R83, R10 ;  /* 0x00000053490a7223 */ /* 0x040fe2000000000a */
[C---:B------:R-:W-:Y:S01]  /*78d0*/  FFMA R15, R73.reuse, R84, R15 ;  /* 0x00000054490f7223 */ /* 0x040fe2000000000f */
[C---:B------:R-:W-:Y:S01]  /*78e0*/  FFMA R12, R73.reuse, R85, R12 ;  /* 0x00000055490c7223 */ /* 0x040fe2000000000c */
[----:B------:R-:W-:Y:S01]  /*78f0*/  F2FP.F16.E4M3.UNPACK_B R128, R149.H1 ;  /* 0x00000095ff80723e */ /* 0x000fe200030006ff */
[----:B------:R-:W-:Y:S01]  /*7900*/  FFMA R13, R73, R86, R13 ;  /* 0x00000056490d7223 */ /* 0x000fe2000000000d */
[----:B------:R-:W-:Y:S01]  /*7910*/  HADD2.F32 R126, -RZ, R126.H1_H1 ;  /* 0x3000007eff7e7230 */ /* 0x000fe20000004100 */
[----:B------:R-:W-:Y:S01]  /*7920*/  F2FP.SATFINITE.E4M3.F32.PACK_AB_MERGE_C R158, R15, R10, RZ ;  /* 0x0000000a0f9e723e */ /* 0x000fe200048070ff */
[----:B------:R-:W-:Y:S02]  /*7930*/  HADD2.F32 R88, -RZ, R88.H1_H1 ;  /* 0x30000058ff587230 */ /* 0x000fe40000004100 */
[C---:B------:R-:W-:Y:S01]  /*7940*/  FMUL R14, R70.reuse, R18 ;  /* 0x00000012460e7220 */ /* 0x040fe20000400000 */
[C---:B------:R-:W-:Y:S01]  /*7950*/  FMUL R19, R70.reuse, R19 ;  /* 0x0000001346137220 */ /* 0x040fe20000400000 */
[----:B------:R-:W-:Y:S01]  /*7960*/  F2FP.SATFINITE.E4M3.F32.PACK_AB_MERGE_C R158, R9, R8, R158 ;  /* 0x00000008099e723e */ /* 0x000fe2000480709e */
[--C-:B------:R-:W-:Y:S02]  /*7970*/  HADD2.F32 R91, -RZ, R92.reuse.H0_H0 ;  /* 0x2000005cff5b7230 */ /* 0x100fe40000004100 */
        /* <DEDUP_REMOVED lines=10> */
[----:B------:R-:W-:Y:S01]  /*7a20*/  F2FP.SATFINITE.E4M3.F32.PACK_AB_MERGE_C R159, R13, R12, R159 ;  /* 0x0000000c0d9f723e */ /* 0x000fe2000480709f */
[----:B------:R-:W-:Y:S02]  /*7a30*/  HADD2.F32 R95, -RZ, R96.H0_H0 ;  /* 0x20000060ff5f7230 */ /* 0x000fe40000004100 */
[C---:B------:R-:W-:Y:S01]  /*7a40*/  FFMA R18, R73.reuse, R91, R18 ;  /* 0x0000005b49127223 */ /* 0x040fe20000000012 */
[C---:B------:R-:W-:Y:S01]  /*7a50*/  FFMA R23, R73.reuse, R92, R23 ;  /* 0x0000005c49177223 */ /* 0x040fe20000000017 */
[C---:B------:R-:W-:Y:S01]  /*7a60*/  FFMA R20, R73.reuse, R93, R20 ;  /* 0x0000005d49147223 */ /* 0x040fe20000000014 */
[----:B------:R-:W-:Y:S01]  /*7a70*/  F2FP.F16.E4M3.UNPACK_B R132, R150.H1 ;  /* 0x00000096ff84723e */ /* 0x000fe200030006ff */
[----:B------:R1:W-:Y:S01]  /*7a80*/  STS.128 [R165+UR49+0x4400], R156 ;  /* 0x0044009ca5007988 */ /* 0x0003e20008000c31 */
[----:B------:R-:W-:Y:S01]  /*7a90*/  FFMA R21, R73, R94, R21 ;  /* 0x0000005e49157223 */ /* 0x000fe20000000015 */
[----:B------:R-:W-:Y:S01]  /*7aa0*/  F2FP.SATFINITE.E4M3.F32.PACK_AB_MERGE_C R190, R23, R18, RZ ;  /* 0x0000001217be723e */ /* 0x000fe200048070ff */
[----:B------:R-:W-:Y:S02]  /*7ab0*/  HADD2.F32 R130, -RZ, R130.H1_H1 ;  /* 0x30000082ff827230 */ /* 0x000fe40000004100 */
[C---:B------:R-:W-:Y:S01]  /*7ac0*/  FMUL R22, R70.reuse, R26 ;  /* 0x0000001a46167220 */ /* 0x040fe20000400000 */
[----:B------:R-:W-:Y:S02]  /*7ad0*/  HADD2.F32 R96, -RZ, R96.H1_H1 ;  /* 0x30000060ff607230 */ /* 0x000fe40000004100 */
[C---:B------:R-:W-:Y:S01]  /*7ae0*/  FMUL R27, R70.reuse, R27 ;  /* 0x0000001b461b7220 */ /* 0x040fe20000400000 */
[----:B------:R-:W-:Y:S02]  /*7af0*/  HADD2.F32 R99, -RZ, R100.H0_H0 ;  /* 0x20000064ff637230 */ /* 0x000fe40000004100 */
[C---:B------:R-:W-:Y:S01]  /*7b00*/  FFMA R22, R73.reuse, R95, R22 ;  /* 0x0000005f49167223 */ /* 0x040fe20000000016 */
[----:B------:R-:W-:Y:S01]  /*7b10*/  F2FP.F16.E4M3.UNPACK_B R134, R151 ;  /* 0x00000097ff86723e */ /* 0x000fe200020006ff */
        /* <DEDUP_REMOVED lines=8> */
[----:B------:R-:W-:Y:S02]  /*7ba0*/  HADD2.F32 R100, -RZ, R100.H1_H1 ;  /* 0x30000064ff647230 */ /* 0x000fe40000004100 */
[----:B------:R-:W-:Y:S01]  /*7bb0*/  FMUL R31, R70, R31 ;  /* 0x0000001f461f7220 */ /* 0x000fe20000400000 */
[--C-:B------:R-:W-:Y:S02]  /*7bc0*/  HADD2.F32 R103, -RZ, R104.reuse.H0_H0 ;  /* 0x20000068ff677230 */ /* 0x100fe40000004100 */
[C---:B------:R-:W-:Y:S01]  /*7bd0*/  FFMA R26, R73.reuse, R99, R26 ;  /* 0x00000063491a7223 */ /* 0x040fe2000000001a */
[----:B------:R-:W-:Y:S01]  /*7be0*/  ISETP.NE.AND P0, PT, R168, RZ, PT ;  /* 0x000000ffa800720c */ /* 0x000fe20003f05270 */
[C---:B------:R-:W-:Y:S01]  /*7bf0*/  FFMA R31, R73.reuse, R100, R31 ;  /* 0x00000064491f7223 */ /* 0x040fe2000000001f */
[C---:B------:R-:W-:Y:S01]  /*7c00*/  FFMA R28, R73.reuse, R101, R28 ;  /* 0x00000065491c7223 */ /* 0x040fe2000000001c */
[----:B------:R-:W-:Y:S01]  /*7c10*/  LEA R207, R162, UR49, 0x3 ;  /* 0x00000031a2cf7c11 */ /* 0x000fe2000f8e18ff */
[----:B------:R-:W-:Y:S01]  /*7c20*/  FFMA R29, R73, R102, R29 ;  /* 0x00000066491d7223 */ /* 0x000fe2000000001d */
[----:B------:R-:W-:Y:S01]  /*7c30*/  HADD2.F32 R104, -RZ, R104.H1_H1 ;  /* 0x30000068ff687230 */ /* 0x000fe20000004100 */
[----:B------:R-:W-:Y:S01]  /*7c40*/  F2FP.SATFINITE.E4M3.F32.PACK_AB_MERGE_C R192, R31, R26, RZ ;  /* 0x0000001a1fc0723e */ /* 0x000fe200048070ff */
[C---:B------:R-:W-:Y:S01]  /*7c50*/  FMUL R30, R70.reuse, R34 ;  /* 0x00000022461e7220 */ /* 0x040fe20000400000 */
[C---:B------:R-:W-:Y:S01]  /*7c60*/  FMUL R35, R70.reuse, R35 ;  /* 0x0000002346237220 */ /* 0x040fe20000400000 */
[--C-:B------:R-:W-:Y:S01]  /*7c70*/  HADD2.F32 R107, -RZ, R108.reuse.H0_H0 ;  /* 0x2000006cff6b7230 */ /* 0x100fe20000004100 */
[----:B-1----:R-:W-:Y:S01]  /*7c80*/  F2FP.SATFINITE.E4M3.F32.PACK_AB_MERGE_C R156, R17, R16, R190 ;  /* 0x00000010119c723e */ /* 0x002fe200048070be */
[----:B------:R-:W-:Y:S01]  /*7c90*/  FFMA R30, R73, R103, R30 ;  /* 0x00000067491e7223 */ /* 0x000fe2000000001e */
[----:B------:R-:W-:Y:S01]  /*7ca0*/  F2FP.SATFINITE.E4M3.F32.PACK_AB_MERGE_C R157, R21, R20, R191 ;  /* 0x00000014159d723e */ /* 0x000fe200048070bf */
[----:B------:R-:W-:Y:S01]  /*7cb0*/  FFMA R35, R73, R104, R35 ;  /* 0x0000006849237223 */ /* 0x000fe20000000023 */
[----:B------:R-:W-:Y:S01]  /*7cc0*/  F2FP.SATFINITE.E4M3.F32.PACK_AB_MERGE_C R158, R25, R24, R192 ;  /* 0x00000018199e723e */ /* 0x000fe200048070c0 */
[----:B------:R-:W-:Y:S01]  /*7cd0*/  FFMA R32, R73, R105, R32 ;  /* 0x0000006949207223 */ /* 0x000fe20000000020 */
[----:B------:R-:W-:Y:S01]  /*7ce0*/  IADD3 R190, PT, PT, R183, R204, RZ ;  /* 0x000000ccb7be7210 */ /* 0x000fe20007ffe0ff */
[----:B------:R-:W-:Y:S01]  /*7cf0*/  FFMA R33, R73, R106, R33 ;  /* 0x0000006a49217223 */ /* 0x000fe20000000021 */
[----:B------:R-:W-:Y:S01]  /*7d00*/  IADD3 R191, PT, PT, R183, R206, RZ ;  /* 0x000000ceb7bf7210 */ /* 0x000fe20007ffe0ff */
[----:B------:R-:W-:Y:S01]  /*7d10*/  HADD2.F32 R108, -RZ, R108.H1_H1 ;  /* 0x3000006cff6c7230 */ /* 0x000fe20000004100 */
[----:B------:R-:W-:Y:S01]  /*7d20*/  IADD3 R196, PT, PT, R205, R190, RZ ;  /* 0x000000becdc47210 */ /* 0x000fe20007ffe0ff */
[C---:B------:R-:W-:Y:S01]  /*7d30*/  FMUL R34, R70.reuse, R38 ;  /* 0x0000002646227220 */ /* 0x040fe20000400000 */
[----:B------:R-:W-:Y:S01]  /*7d40*/  F2FP.SATFINITE.E4M3.F32.PACK_AB_MERGE_C R159, R35, R30, RZ ;  /* 0x0000001e239f723e */ /* 0x000fe200048070ff */
[C---:B------:R-:W-:Y:S01]  /*7d50*/  FMUL R39, R70.reuse, R39 ;  /* 0x0000002746277220 */ /* 0x040fe20000400000 */
[--C-:B------:R-:W-:Y:S02]  /*7d60*/  HADD2.F32 R111, -RZ, R112.reuse.H0_H0 ;  /* 0x20000070ff6f7230 */ /* 0x100fe40000004100 */
[----:B------:R-:W-:Y:S01]  /*7d70*/  FFMA R34, R73, R107, R34 ;  /* 0x0000006b49227223 */ /* 0x000fe20000000022 */
[----:B------:R-:W-:Y:S01]  /*7d80*/  F2FP.SATFINITE.E4M3.F32.PACK_AB_MERGE_C R159, R29, R28, R159 ;  /* 0x0000001c1d9f723e */ /* 0x000fe2000480709f */
[C---:B------:R-:W-:Y:S01]  /*7d90*/  FFMA R39, R73.reuse, R108, R39 ;  /* 0x0000006c49277223 */ /* 0x040fe20000000027 */
[C---:B------:R-:W-:Y:S01]  /*7da0*/  FFMA R36, R73.reuse, R109, R36 ;  /* 0x0000006d49247223 */ /* 0x040fe20000000024 */
[----:B------:R-:W-:Y:S01]  /*7db0*/  FFMA R37, R73, R110, R37 ;  /* 0x0000006e49257223 */ /* 0x000fe20000000025 */
[----:B------:R-:W-:Y:S01]  /*7dc0*/  HADD2.F32 R112, -RZ, R112.H1_H1 ;  /* 0x30000070ff707230 */ /* 0x000fe20000004100 */
[----:B------:R1:W-:Y:S01]  /*7dd0*/  STS.128 [R190+0x4010], R156 ;  /* 0x0040109cbe007388 */ /* 0x0003e20000000c00 */
[----:B------:R-:W-:Y:S01]  /*7de0*/  F2FP.SATFINITE.E4M3.F32.PACK_AB_MERGE_C R192, R39, R34, RZ ;  /* 0x0000002227c0723e */ /* 0x000fe200048070ff */
[C---:B------:R-:W-:Y:S01]  /*7df0*/  FMUL R38, R70.reuse, R42 ;  /* 0x0000002a46267220 */ /* 0x040fe20000400000 */
[C---:B------:R-:W-:Y:S01]  /*7e00*/  FMUL R43, R70.reuse, R43 ;  /* 0x0000002b462b7220 */ /* 0x040fe20000400000 */
[--C-:B------:R-:W-:Y:S01]  /*7e10*/  HADD2.F32 R115, -RZ, R116.reuse.H0_H0 ;  /* 0x20000074ff737230 */ /* 0x100fe20000004100 */
[----:B------:R-:W-:Y:S01]  /*7e20*/  F2FP.SATFINITE.E4M3.F32.PACK_AB_MERGE_C R192, R33, R32, R192 ;  /* 0x0000002021c0723e */ /* 0x000fe200048070c0 */
[C---:B------:R-:W-:Y:S01]  /*7e30*/  FFMA R38, R73.reuse, R111, R38 ;  /* 0x0000006f49267223 */ /* 0x040fe20000000026 */
[C---:B------:R-:W-:Y:S01]  /*7e40*/  FFMA R43, R73.reuse, R112, R43 ;  /* 0x00000070492b7223 */ /* 0x040fe2000000002b */
[C---:B------:R-:W-:Y:S01]  /*7e50*/  FFMA R40, R73.reuse, R113, R40 ;  /* 0x0000007149287223 */ /* 0x040fe20000000028 */
[----:B------:R-:W-:Y:S01]  /*7e60*/  FFMA R41, R73, R114, R41 ;  /* 0x0000007249297223 */ /* 0x000fe20000000029 */
[----:B------:R-:W-:Y:S02]  /*7e70*/  HADD2.F32 R116, -RZ, R116.H1_H1 ;  /* 0x30000074ff747230 */ /* 0x000fe40000004100 */
        /* <DEDUP_REMOVED lines=8> */
[C---:B------:R-:W-:Y:S01]  /*7f00*/  FFMA R45, R73.reuse, R118, R45 ;  /* 0x00000076492d7223 */ /* 0x040fe2000000002d */
[----:B------:R-:W-:Y:S02]  /*7f10*/  HADD2.F32 R120, -RZ, R120.H1_H1 ;  /* 0x30000078ff787230 */ /* 0x000fe40000004100 */
[C---:B------:R-:W-:Y:S01]  /*7f20*/  FMUL R46, R70.reuse, R50 ;  /* 0x00000032462e7220 */ /* 0x040fe20000400000 */
[C---:B------:R-:W-:Y:S01]  /*7f30*/  FMUL R51, R70.reuse, R51 ;  /* 0x0000003346337220 */ /* 0x040fe20000400000 */
[--C-:B------:R-:W-:Y:S02]  /*7f40*/  HADD2.F32 R123, -RZ, R124.reuse.H0_H0 ;  /* 0x2000007cff7b7230 */ /* 0x100fe40000004100 */
[C---:B------:R-:W-:Y:S01]  /*7f50*/  FMUL R50, R70.reuse, R54 ;  /* 0x0000003646327220 */ /* 0x040fe20000400000 */
[C---:B------:R-:W-:Y:S01]  /*7f60*/  FFMA R46, R73.reuse, R119, R46 ;  /* 0x00000077492e7223 */ /* 0x040fe2000000002e */
[----:B------:R-:W-:Y:S02]  /*7f70*/  HADD2.F32 R124, -RZ, R124.H1_H1 ;  /* 0x3000007cff7c7230 */ /* 0x000fe40000004100 */
[C---:B------:R-:W-:Y:S01]  /*7f80*/  FFMA R51, R73.reuse, R120, R51 ;  /* 0x0000007849337223 */ /* 0x040fe20000000033 */
[C---:B------:R-:W-:Y:S01]  /*7f90*/  FMUL R55, R70.reuse, R55 ;  /* 0x0000003746377220 */ /* 0x040fe20000400000 */
[C---:B------:R-:W-:Y:S01]  /*7fa0*/  FFMA R48, R73.reuse, R121, R48 ;  /* 0x0000007949307223 */ /* 0x040fe20000000030 */
[C---:B------:R-:W-:Y:S01]  /*7fb0*/  FFMA R49, R73.reuse, R122, R49 ;  /* 0x0000007a49317223 */ /* 0x040fe20000000031 */
[--C-:B------:R-:W-:Y:S02]  /*7fc0*/  HADD2.F32 R127, -RZ, R128.reuse.H0_H0 ;  /* 0x20000080ff7f7230 */ /* 0x100fe40000004100 */
[C---:B------:R-:W-:Y:S01]  /*7fd0*/  FFMA R50, R73.reuse, R123, R50 ;  /* 0x0000007b49327223 */ /* 0x040fe20000000032 */
[----:B------:R-:W-:Y:S02]  /*7fe0*/  HADD2.F32 R128, -RZ, R128.H1_H1 ;  /* 0x30000080ff807230 */ /* 0x000fe40000004100 */
[C---:B------:R-:W-:Y:S01]  /*7ff0*/  FMUL R54, R70.reuse, R58 ;  /* 0x0000003a46367220 */ /* 0x040fe20000400000 */
        /* <DEDUP_REMOVED lines=16> */
[----:B------:R-:W-:Y:S01]  /*8100*/  FFMA R63, R73, R132, R63 ;  /* 0x00000084493f7223 */ /* 0x000fe2000000003f */
[----:B------:R-:W-:Y:S01]  /*8110*/  FMUL R67, R70, R67 ;  /* 0x0000004346437220 */ /* 0x000fe20000400000 */
[----:B------:R-:W-:Y:S01]  /*8120*/  F2FP.SATFINITE.E4M3.F32.PACK_AB_MERGE_C R194, R47, R42, RZ ;  /* 0x0000002a2fc2723e */ /* 0x000fe200048070ff */
[----:B------:R-:W-:Y:S01]  /*8130*/  FFMA R60, R73, R133, R60 ;  /* 0x00000085493c7223 */ /* 0x000fe2000000003c */
[----:B------:R-:W-:Y:S01]  /*8140*/  F2FP.SATFINITE.E4M3.F32.PACK_AB_MERGE_C R195, R51, R46, RZ ;  /* 0x0000002e33c3723e */ /* 0x000fe200048070ff */
[C---:B------:R-:W-:Y:S01]  /*8150*/  FFMA R61, R73.reuse, R134, R61 ;  /* 0x00000086493d7223 */ /* 0x040fe2000000003d */
[C---:B------:R-:W-:Y:S01]  /*8160*/  FFMA R62, R73.reuse, R75, R62 ;  /* 0x0000004b493e7223 */ /* 0x040fe2000000003e */
[----:B------:R-:W-:Y:S01]  /*8170*/  FFMA R67, R73, R72, R67 ;  /* 0x0000004849437223 */ /* 0x000fe20000000043 */
[----:B------:R-:W-:Y:S02]  /*8180*/  F2FP.SATFINITE.E4M3.F32.PACK_AB_MERGE_C R194, R41, R40, R194 ;  /* 0x0000002829c2723e */ /* 0x000fe400048070c2 */
[----:B------:R-:W-:Y:S02]  /*8190*/  F2FP.SATFINITE.E4M3.F32.PACK_AB_MERGE_C R195, R45, R44, R195 ;  /* 0x0000002c2dc3723e */ /* 0x000fe400048070c3 */
[----:B------:R-:W-:Y:S02]  /*81a0*/  F2FP.SATFINITE.E4M3.F32.PACK_AB_MERGE_C R200, R55, R50, RZ ;  /* 0x0000003237c8723e */ /* 0x000fe400048070ff */
[----:B------:R-:W-:Y:S01]  /*81b0*/  F2FP.SATFINITE.E4M3.F32.PACK_AB_MERGE_C R201, R59, R54, RZ ;  /* 0x000000363bc9723e */ /* 0x000fe200048070ff */
[----:B------:R1:W-:Y:S01]  /*81c0*/  STS.128 [R191+0x4020], R192 ;  /* 0x004020c0bf007388 */ /* 0x0003e20000000c00 */
[----:B------:R-:W-:Y:S02]  /*81d0*/  F2FP.SATFINITE.E4M3.F32.PACK_AB_MERGE_C R202, R63, R58, RZ ;  /* 0x0000003a3fca723e */ /* 0x000fe400048070ff */
[----:B------:R-:W-:Y:S02]  /*81e0*/  F2FP.SATFINITE.E4M3.F32.PACK_AB_MERGE_C R203, R67, R62, RZ ;  /* 0x0000003e43cb723e */ /* 0x000fe400048070ff */
[----:B------:R-:W-:Y:S02]  /*81f0*/  F2FP.SATFINITE.E4M3.F32.PACK_AB_MERGE_C R200, R49, R48, R200 ;  /* 0x0000003031c8723e */ /* 0x000fe400048070c8 */
[----:B------:R-:W-:Y:S02]  /*8200*/  F2FP.SATFINITE.E4M3.F32.PACK_AB_MERGE_C R201, R53, R52, R201 ;  /* 0x0000003435c9723e */ /* 0x000fe400048070c9 */
[----:B------:R-:W-:Y:S02]  /*8210*/  F2FP.SATFINITE.E4M3.F32.PACK_AB_MERGE_C R202, R57, R56, R202 ;  /* 0x0000003839ca723e */ /* 0x000fe400048070ca */
[----:B------:R-:W-:Y:S02]  /*8220*/  F2FP.SATFINITE.E4M3.F32.PACK_AB_MERGE_C R203, R61, R60, R203 ;  /* 0x0000003c3dcb723e */ /* 0x000fe400048070cb */
[----:B------:R-:W-:Y:S03]  /*8230*/  @P6 SHF.L.U32 R208, R161, 0x1f, RZ ;  /* 0x0000001fa1d06819 */ /* 0x000fe600000006ff */
[----:B------:R1:W-:Y:S01]  /*8240*/  STS.128 [R196+0x4010], R200 ;  /* 0x004010c8c4007388 */ /* 0x0003e20000000c00 */
[----:B------:R-:W-:Y:S01]  /*8250*/  @!PT LDS RZ, [RZ] ;  /* 0x00000000fffff984 */ /* 0x000fe20000000800 */
[----:B------:R-:W-:Y:S01]  /*8260*/  @!PT LDS RZ, [RZ] ;  /* 0x00000000fffff984 */ /* 0x000fe20000000800 */
[----:B------:R-:W-:Y:S01]  /*8270*/  @!PT LDS RZ, [RZ] ;  /* 0x00000000fffff984 */ /* 0x000fe20000000800 */
[----:B------:R-:W-:Y:S01]  /*8280*/  @!PT LDS RZ, [RZ] ;  /* 0x00000000fffff984 */ /* 0x000fe20000000800 */
[----:B------:R2:W-:Y:S07]  /*8290*/  MEMBAR.ALL.CTA ;  /* 0x0000000000007992 */ /* 0x0005ee0000008000 */
[----:B--2---:R-:W2:Y:S02]  /*82a0*/  FENCE.VIEW.ASYNC.S ;  /* 0x00000000000073c6 */ /* 0x004ea40000000000 */
[----:B--2---:R-:W-:Y:S06]  /*82b0*/  BAR.SYNC.DEFER_BLOCKING 0x1, 0x80 ;  /* 0x0042000000007b1d */ /* 0x004fec0000010000 */
[----:B------:R-:W-:Y:S05]  /*82c0*/  @P0 BRA `(.L_x_109) ;  /* 0x0000000000340947 */ /* 0x000fea0003800000 */
[----:B------:R-:W2:Y:S01]  /*82d0*/  LDCU.64 UR6, c[0x0][0x348] ;  /* 0x00006900ff0677ac */ /* 0x000ea20008000a00 */
[----:B------:R-:W-:Y:S02]  /*82e0*/  R2UR UR42, R189 ;  /* 0x00000000bd2a72ca */ /* 0x000fe400000e0000 */
[----:B------:R-:W-:Y:S01]  /*82f0*/  R2UR UR43, R188 ;  /* 0x00000000bc2b72ca */ /* 0x000fe200000e0000 */
[----:B------:R-:W-:Y:S01]  /*8300*/  UIADD3 UR4, UPT, UPT, UR49, 0x4400, URZ ;  /* 0x0000440031047890 */ /* 0x000fe2000fffe0ff */
[----:B------:R-:W-:Y:S02]  /*8310*/  R2UR UR44, R186 ;  /* 0x00000000ba2c72ca */ /* 0x000fe400000e0000 */
[----:B------:R-:W-:Y:S03]  /*8320*/  R2UR UR45, R187 ;  /* 0x00000000bb2d72ca */ /* 0x000fe600000e0000 */
[----:B------:R-:W-:Y:S05]  /*8330*/  IMAD.U32 R184, RZ, RZ, UR4 ;  /* 0x00000004ffb87e24 */ /* 0x000fea000f8e00ff */
[----:B------:R-:W-:Y:S01]  /*8340*/  R2UR UR40, R184 ;  /* 0x00000000b82872ca */ /* 0x000fe200000e0000 */
[----:B--2---:R-:W-:Y:S04]  /*8350*/  UIADD3 UR4, UP0, UPT, UR6, 0x780, URZ ;  /* 0x0000078006047890 */ /* 0x004fe8000ff1e0ff */
[----:B------:R-:W-:Y:S09]  /*8360*/  UIADD3.X UR5, UPT, UPT, URZ, UR7, URZ, UP0, !UPT ;  /* 0x00000007ff057290 */ /* 0x000ff200087fe4ff */
[----:B------:R2:W-:Y:S01]  /*8370*/  UTMASTG.5D.IM2COL [UR40], [UR4] ;  /* 0x00000028040073b5 */ /* 0x0005e20008060000 */
[----:B------:R0:W-:Y:S01]  /*8380*/  UTMACMDFLUSH ;  /* 0x00000000000079b7 */ /* 0x0001e20000000000 */
[----:B--2---:R-:W-:Y:S04]  /*8390*/  DEPBAR.LE SB0, 0x1 ;  /* 0x000080400000791a */ /* 0x004fe80000000000 */
.L_x_109:
[----:B------:R-:W-:Y:S05]  /*83a0*/  BSYNC.RECONVERGENT B0 ;  /* 0x0000000000007941 */ /* 0x000fea0003800200 */
.L_x_108:
[----:B------:R-:W-:Y:S06]  /*83b0*/  BAR.SYNC.DEFER_BLOCKING 0x1, 0x80 ;  /* 0x0042000000007b1d */ /* 0x000fec0000010000 */
[----:B------:R-:W2:Y:S01]  /*83c0*/  @P6 SYNCS.PHASECHK.TRANS64.TRYWAIT P0, [R207+URZ+0x180], R208 ;  /* 0x000180d0cf0065a7 */ /* 0x000ea200080011ff */
[----:B------:R-:W-:Y:S01]  /*83d0*/  BSSY B1, `(.L_x_110) ;  /* 0x0000023000017945 */ /* 0x000fe20003800000 */
[----:B--2---:R-:W-:Y:S03]  /*83e0*/  @P6 SEL R198, RZ, 0x1, !P0 ;  /* 0x00000001ffc66807 */ /* 0x004fe60004000000 */
[----:B------:R-:W-:Y:S05]  /*83f0*/  @!P6 BRA `(.L_x_111) ;  /* 0x000000000080e947 */ /* 0x000fea0003800000 */
[----:B------:R-:W-:Y:S01]  /*8400*/  ISETP.NE.AND P1, PT, R199, RZ, PT ;  /* 0x000000ffc700720c */ /* 0x000fe20003f25270 */
[----:B------:R-:W2:Y:S01]  /*8410*/  S2R R0, SR_CgaCtaId ;  /* 0x0000000000007919 */ /* 0x000ea20000008800 */
[----:B------:R-:W-:Y:S01]  /*8420*/  ISETP.NE.AND P0, PT, R198, RZ, PT ;  /* 0x000000ffc600720c */ /* 0x000fe20003f05270 */
[----:B------:R-:W-:Y:S10]  /*8430*/  BSSY B0, `(.L_x_112) ;  /* 0x0000009000007945 */ /* 0x000ff40003800000 */
[----:B------:R-:W-:Y:S04]  /*8440*/  @P1 IMAD R3, R162, 0x2000, R183 ;  /* 0x00002000a2031824 */ /* 0x000fe800078e02b7 */
[C---:B------:R-:W-:Y:S01]  /*8450*/  @P1 IMAD.IADD R204, R3.reuse, 0x1, R204 ;  /* 0x0000000103cc1824 */ /* 0x040fe200078e02cc */
[----:B------:R-:W-:Y:S03]  /*8460*/  @P1 IADD3 R206, PT, PT, R3, R206, RZ ;  /* 0x000000ce03ce1210 */ /* 0x000fe60007ffe0ff */
[----:B------:R-:W-:Y:S01]  /*8470*/  @P1 IMAD.IADD R205, R205, 0x1, R204 ;  /* 0x00000001cdcd1824 */ /* 0x000fe200078e02cc */
[----:B------:R-:W-:Y:S06]  /*8480*/  @P0 BRA `(.L_x_113) ;  /* 0x00000000000c0947 */ /* 0x000fec0003800000 */
[----:B------:R-:W-:Y:S04]  /*8490*/  SHF.L.U32 R2, R161, 0x1f, RZ ;  /* 0x0000001fa1027819 */ /* 0x000fe800000006ff */
[----:B------:R-:W3:Y:S02]  /*84a0*/  SYNCS.PHASECHK.TRANS64.TRYWAIT P0, [R207+URZ+0x180], R2 ;  /* 0x00018002cf0075a7 */ /* 0x000ee400080011ff */
[----:B---3--:R-:W-:Y:S05]  /*84b0*/  @!P0 BRA `(.L_x_114) ;  /* 0x0000002400448947 */ /* 0x008fea0003800000 */
.L_x_113:
[----:B------:R-:W-:Y:S05]  /*84c0*/  BSYNC B0 ;  /* 0x0000000000007941 */ /* 0x000fea0003800000 */
.L_x_112:
[----:B------:R-:W-:Y:S01]  /*84d0*/  ISETP.NE.AND P0, PT, R199, RZ, PT ;  /* 0x000000ffc700720c */ /* 0x000fe20003f05270 */
[----:B---3--:R-:W-:Y:S02]  /*84e0*/  VIADD R207, R207, 0x190 ;  /* 0x00000190cfcf7836 */ /* 0x008fe40000000000 */
[----:B------:R-:W-:Y:S03]  /*84f0*/  VIADD R162, R162, 0x1 ;  /* 0x00000001a2a27836 */ /* 0x000fe60000000000 */
[----:B--2---:R-:W-:Y:S07]  /*8500*/  PRMT R0, R0, 0x654, R207 ;  /* 0x0000065400007816 */ /* 0x004fee00000000cf */
[----:B------:R2:W3:Y:S04]  /*8510*/  @P0 LDS.128 R136, [R3] ;  /* 0x0000000003880984 */ /* 0x0004e80000000c00 */
[----:B------:R2:W4:Y:S04]  /*8520*/  @P0 LDS.128 R140, [R204+0x10] ;  /* 0x00001000cc8c0984 */ /* 0x0005280000000c00 */
[----:B------:R2:W1:Y:S04]  /*8530*/  @P0 LDS.128 R144, [R206+0x20] ;  /* 0x00002000ce900984 */ /* 0x0004680000000c00 */
        /* <DEDUP_REMOVED lines=8> */
[----:B------:R-:W-:Y:S01]  /*85c0*/  SEL R162, R162, RZ, P0 ;  /* 0x000000ffa2a27207 */ /* 0x000fe20000000000 */
[----:B-----5:R5:W-:Y:S02]  /*85d0*/  SYNCS.ARRIVE.TRANS64.RED.A1T0 RZ, [R0+URZ], RZ ;  /* 0x000000ff00ff79a7 */ /* 0x020be400081004ff */
[----:B-----5:R-:W-:Y:S04]  /*85e0*/  SEL R0, RZ, 0x1, P0 ;  /* 0x00000001ff007807 */ /* 0x020fe80000000000 */
[----:B--234-:R-:W-:Y:S02]  /*85f0*/  LOP3.LUT R161, R161, R0, RZ, 0x3c, !PT ;  /* 0x00000000a1a17212 */ /* 0x01cfe400078e3cff */
.L_x_111:
[----:B------:R-:W-:Y:S05]  /*8600*/  BSYNC B1 ;  /* 0x0000000000017941 */ /* 0x000fea0003800000 */
.L_x_110:
[----:B------:R-:W-:Y:S05]  /*8610*/  VIADD R3, R71, 0x40 ;  /* 0x0000004047037836 */ /* 0x000fea0000000000 */
[----:B------:R-:W-:Y:S04]  /*8620*/  SHF.R.U32.HI R3, RZ, 0x15, R3 ;  /* 0x00000015ff037819 */ /* 0x000fe80000011603 */
[----:B------:R-:W-:Y:S11]  /*8630*/  LOP3.LUT P0, RZ, R3, 0x3, R170, 0x48, !PT ;  /* 0x0000000303ff7812 */ /* 0x000ff600078048aa */
[----:B------:R-:W-:Y:S02]  /*8640*/  @!UPT UIADD3 URZ, UPT, UPT, URZ, URZ, URZ ;  /* 0x000000fffffff290 */ /* 0x000fe4000fffe0ff */
[----:B------:R-:W-:Y:S05]  /*8650*/  @!P0 BRA `(.L_x_115) ;  /* 0x0000000000408947 */ /* 0x000fea0003800000 */
[----:B------:R-:W2:Y:S01]  /*8660*/  LDCU.64 UR8, c[0x4][0x70] ;  /* 0x01000e00ff0877ac */ /* 0x000ea20008000a00 */
[----:B------:R-:W-:Y:S01]  /*8670*/  MOV R3, 0x0 ;  /* 0x0000000000037802 */ /* 0x000fe20000000f00 */
[----:B------:R-:W-:Y:S02]  /*8680*/  HFMA2 R12, -RZ, RZ, 0, 5.9604644775390625e-08 ;  /* 0x00000001ff0c7431 */ /* 0x000fe400000001ff */
[----:B------:R-:W-:Y:S02]  /*8690*/  IMAD.MOV.U32 R8, RZ, RZ, 0x192 ;  /* 0x00000192ff087424 */ /* 0x000fe400078e00ff */
[----:B------:R-:W-:Y:S01]  /*86a0*/  IMAD.MOV.U32 R13, RZ, RZ, RZ ;  /* 0x000000ffff0d7224 */ /* 0x000fe200078e00ff */
[----:B------:R-:W3:Y:S01]  /*86b0*/  LDCU.64 UR6, c[0x4][0x78] ;  /* 0x01000f00ff0677ac */ /* 0x000ee20008000a00 */
[----:B------:R-:W4:Y:S01]  /*86c0*/  LDC.64 R2, c[0x4][R3] ;  /* 0x0100000003027b82 */ /* 0x000f220000000a00 */
[----:B------:R-:W5:Y:S01]  /*86d0*/  LDCU.64 UR4, c[0x4][0x10] ;  /* 0x01000200ff0477ac */ /* 0x000f620008000a00 */
[----:B--2---:R-:W-:Y:S01]  /*86e0*/  MOV R5, UR9 ;  /* 0x0000000900057c02 */ /* 0x004fe20008000f00 */
[----:B------:R-:W-:Y:S01]  /*86f0*/  IMAD.U32 R4, RZ, RZ, UR8 ;  /* 0x00000008ff047e24 */ /* 0x000fe2000f8e00ff */
[----:B---3--:R-:W-:Y:S01]  /*8700*/  MOV R7, UR7 ;  /* 0x0000000700077c02 */ /* 0x008fe20008000f00 */
[----:B------:R-:W-:Y:S01]  /*8710*/  IMAD.U32 R6, RZ, RZ, UR6 ;  /* 0x00000006ff067e24 */ /* 0x000fe2000f8e00ff */
[----:B-----5:R-:W-:Y:S01]  /*8720*/  MOV R11, UR5 ;  /* 0x00000005000b7c02 */ /* 0x020fe20008000f00 */
[----:B------:R-:W-:Y:S02]  /*8730*/  IMAD.U32 R10, RZ, RZ, UR4 ;  /* 0x00000004ff0a7e24 */ /* 0x000fe4000f8e00ff */
[----:B------:R-:W-:Y:S07]  /*8740*/  LEPC R20, `(.L_x_115) ;  /* 0x000000001014794e */ /* 0x000fee0000000000 */
[----:B-1--4-:R-:W-:Y:S05]  /*8750*/  CALL.ABS.NOINC R2 ;  /* 0x0000000002007343 */ /* 0x012fea0003c00000 */
.L_x_115:
[----:B------:R-:W-:Y:S01]  /*8760*/  ISETP.NE.AND P0, PT, R168, RZ, PT ;  /* 0x000000ffa800720c */ /* 0x000fe20003f05270 */
[----:B------:R-:W-:Y:S05]  /*8770*/  WARPSYNC.ALL ;  /* 0x0000000000007948 */ /* 0x000fea0003800000 */
[----:B------:R-:W-:Y:S01]  /*8780*/  R2UR UR4, R71 ;  /* 0x00000000470472ca */ /* 0x000fe200000e0000 */
[----:B------:R-:W2:Y:S01]  /*8790*/  S2UR UR6, SR_CgaCtaId ;  /* 0x00000000000679c3 */ /* 0x000ea20000008800 */
[----:B------:R-:W-:Y:S01]  /*87a0*/  F2FP.F16.E4M3.UNPACK_B R11, R137 ;  /* 0x00000089ff0b723e */ /* 0x000fe200020006ff */
[----:B------:R-:W-:Y:S01]  /*87b0*/  BSSY.RECONVERGENT B0, `(.L_x_116) ;  /* 0x000011f000007945 */ /* 0x000fe20003800200 */
[----:B------:R-:W-:Y:S02]  /*87c0*/  F2FP.F16.E4M3.UNPACK_B R10, R138 ;  /* 0x0000008aff0a723e */ /* 0x000fe400020006ff */
[----:B------:R-:W-:Y:S01]  /*87d0*/  F2FP.F16.E4M3.UNPACK_B R9, R139 ;  /* 0x0000008bff09723e */ /* 0x000fe200020006ff */
[--C-:B------:R-:W-:Y:S01]  /*87e0*/  HADD2.F32 R74, -RZ, R11.reuse.H0_H0 ;  /* 0x2000000bff4a7230 */ /* 0x100fe20000004100 */
[----:B------:R-:W-:Y:S01]  /*87f0*/  F2FP.F16.E4M3.UNPACK_B R8, R140 ;  /* 0x0000008cff08723e */ /* 0x000fe200020006ff */
[----:B------:R-:W-:Y:S01]  /*8800*/  HADD2.F32 R76, -RZ, R11.H1_H1 ;  /* 0x3000000bff4c7230 */ /* 0x000fe20000004100 */
[----:B------:R-:W-:Y:S01]  /*8810*/  F2FP.F16.E4M3.UNPACK_B R7, R141 ;  /* 0x0000008dff07723e */ /* 0x000fe200020006ff */
[--C-:B------:R-:W-:Y:S01]  /*8820*/  HADD2.F32 R77, -RZ, R10.reuse.H0_H0 ;  /* 0x2000000aff4d7230 */ /* 0x100fe20000004100 */
[----:B------:R-:W-:Y:S01]  /*8830*/  F2FP.F16.E4M3.UNPACK_B R6, R142 ;  /* 0x0000008eff06723e */ /* 0x000fe200020006ff */
[----:B------:R-:W-:Y:S01]  /*8840*/  HADD2.F32 R80, -RZ, R10.H1_H1 ;  /* 0x3000000aff507230 */ /* 0x000fe20000004100 */
[----:B------:R-:W-:Y:S01]  /*8850*/  F2FP.F16.E4M3.UNPACK_B R5, R143 ;  /* 0x0000008fff05723e */ /* 0x000fe200020006ff */
[--C-:B------:R-:W-:Y:S01]  /*8860*/  HADD2.F32 R81, -RZ, R9.reuse.H0_H0 ;  /* 0x20000009ff517230 */ /* 0x100fe20000004100 */
[----:B-1----:R-:W-:Y:S01]  /*8870*/  F2FP.F16.E4M3.UNPACK_B R4, R144 ;  /* 0x00000090ff04723e */ /* 0x002fe200020006ff */
[----:B------:R-:W-:Y:S01]  /*8880*/  HADD2.F32 R84, -RZ, R9.H1_H1 ;  /* 0x30000009ff547230 */ /* 0x000fe20000004100 */
[-C--:B------:R-:W-:Y:S01]  /*8890*/  F2FP.F16.E4M3.UNPACK_B R2, R136.reuse ;  /* 0x00000088ff02723e */ /* 0x080fe200020006ff */
[--C-:B------:R-:W-:Y:S01]  /*88a0*/  HADD2.F32 R85, -RZ, R8.reuse.H0_H0 ;  /* 0x20000008ff557230 */ /* 0x100fe20000004100 */
[----:B------:R-:W-:Y:S01]  /*88b0*/  F2FP.F16.E4M3.UNPACK_B R136, R136.H1 ;  /* 0x00000088ff88723e */ /* 0x000fe200030006ff */
[----:B------:R-:W-:Y:S01]  /*88c0*/  HADD2.F32 R87, -RZ, R8.H1_H1 ;  /* 0x30000008ff577230 */ /* 0x000fe20000004100 */
[----:B------:R-:W-:Y:S01]  /*88d0*/  F2FP.F16.E4M3.UNPACK_B R137, R137.H1 ;  /* 0x00000089ff89723e */ /* 0x000fe200030006ff */
[--C-:B------:R-:W-:Y:S01]  /*88e0*/  HADD2.F32 R90, -RZ, R7.reuse.H0_H0 ;  /* 0x20000007ff5a7230 */ /* 0x100fe20000004100 */
[----:B------:R-:W-:Y:S01]  /*88f0*/  F2FP.F16.E4M3.UNPACK_B R138, R138.H1 ;  /* 0x0000008aff8a723e */ /* 0x000fe200030006ff */
[----:B------:R-:W-:Y:S01]  /*8900*/  HADD2.F32 R91, -RZ, R7.H1_H1 ;  /* 0x30000007ff5b7230 */ /* 0x000fe20000004100 */
[----:B------:R-:W-:Y:S01]  /*8910*/  F2FP.F16.E4M3.UNPACK_B R139, R139.H1 ;  /* 0x0000008bff8b723e */ /* 0x000fe200030006ff */
[--C-:B------:R-:W-:Y:S01]  /*8920*/  HADD2.F32 R94, -RZ, R6.reuse.H0_H0 ;  /* 0x20000006ff5e7230 */ /* 0x100fe20000004100 */
[----:B------:R-:W-:Y:S01]  /*8930*/  R2UR UR5, R197 ;  /* 0x00000000c50572ca */ /* 0x000fe200000e0000 */
[----:B------:R-:W-:Y:S01]  /*8940*/  HADD2.F32 R95, -RZ, R6.H1_H1 ;  /* 0x30000006ff5f7230 */ /* 0x000fe20000004100 */
        /* <DEDUP_REMOVED lines=9> */
[----:B------:R-:W1:Y:S01]  /*89e0*/  LDTM.x64 R4, tmem[UR4+0x40] ;  /* 0x00004004000479ee */ /* 0x000e620008340000 */
[--C-:B------:R-:W-:Y:S01]  /*89f0*/  HADD2.F32 R0, -RZ, R2.reuse.H0_H0 ;  /* 0x20000002ff007230 */ /* 0x100fe20000004100 */
[----:B------:R-:W-:Y:S01]  /*8a00*/  NOP ;  /* 0x0000000000007918 */ /* 0x000fe20000000000 */
[----:B------:R-:W-:Y:S01]  /*8a10*/  UIADD3 UR4, UPT, UPT, UR5, 0x1d0, URZ ;  /* 0x000001d005047890 */ /* 0x000fe2000fffe0ff */
[----:B------:R-:W-:Y:S01]  /*8a20*/  HADD2.F32 R2, -RZ, R2.H1_H1 ;  /* 0x30000002ff027230 */ /* 0x000fe20000004100 */
[----:B------:R-:W-:Y:S01]  /*8a30*/  F2FP.F16.E4M3.UNPACK_B R127, R150 ;  /* 0x00000096ff7f723e */ /* 0x000fe200020006ff */
[----:B------:R-:W-:Y:S01]  /*8a40*/  HADD2.F32 R78, -RZ, R137.H1_H1 ;  /* 0x30000089ff4e7230 */ /* 0x000fe20000004100 */
[----:B------:R-:W-:Y:S01]  /*8a50*/  F2FP.F16.E4M3.UNPACK_B R130, R151 ;  /* 0x00000097ff82723e */ /* 0x000fe200020006ff */
        /* <DEDUP_REMOVED lines=16> */
[----:B--2---:R-:W-:Y:S01]  /*8b60*/  UPRMT UR4, UR6, 0x654, UR4 ;  /* 0x0000065406047896 */ /* 0x004fe20008000004 */
[C---:B-1----:R-:W-:Y:S01]  /*8b70*/  FMUL R4, R70.reuse, R4 ;  /* 0x0000000446047220 */ /* 0x042fe20000400000 */
[C---:B------:R-:W-:Y:S01]  /*8b80*/  FMUL R5, R70.reuse, R5 ;  /* 0x0000000546057220 */ /* 0x040fe20000400000 */
[--C-:B------:R-:W-:Y:S02]  /*8b90*/  HADD2.F32 R3, -RZ, R136.reuse.H0_H0 ;  /* 0x20000088ff037230 */ /* 0x100fe40000004100 */
[C---:B------:R-:W-:Y:S01]  /*8ba0*/  FMUL R8, R70.reuse, R8 ;  /* 0x0000000846087220 */ /* 0x040fe20000400000 */
[C---:B------:R-:W-:Y:S01]  /*8bb0*/  FFMA R4, R73.reuse, R0, R4 ;  /* 0x0000000049047223 */ /* 0x040fe20000000004 */
[C---:B------:R-:W-:Y:S01]  /*8bc0*/  FFMA R5, R73.reuse, R2, R5 ;  /* 0x0000000249057223 */ /* 0x040fe20000000005 */
[C---:B------:R-:W-:Y:S01]  /*8bd0*/  FMUL R9, R70.reuse, R9 ;  /* 0x0000000946097220 */ /* 0x040fe20000400000 */
[C---:B------:R-:W-:Y:S01]  /*8be0*/  FMUL R12, R70.reuse, R12 ;  /* 0x0000000c460c7220 */ /* 0x040fe20000400000 */
[----:B------:R-:W-:Y:S01]  /*8bf0*/  SYNCS.ARRIVE.TRANS64.RED.A1T0 RZ, [UR4], RZ ;  /* 0x000000ffffff79a7 */ /* 0x000fe20008100404 */
[C---:B------:R-:W-:Y:S01]  /*8c00*/  FMUL R13, R70.reuse, R13 ;  /* 0x0000000d460d7220 */ /* 0x040fe20000400000 */
[C---:B------:R-:W-:Y:S01]  /*8c10*/  FMUL R16, R70.reuse, R16 ;  /* 0x0000001046107220 */ /* 0x040fe20000400000 */
[C---:B------:R-:W-:Y:S01]  /*8c20*/  FMUL R17, R70.reuse, R17 ;  /* 0x0000001146117220 */ /* 0x040fe20000400000 */
[C---:B------:R-:W-:Y:S01]  /*8c30*/  FMUL R0, R70.reuse, R20 ;  /* 0x0000001446007220 */ /* 0x040fe20000400000 */
[C---:B------:R-:W-:Y:S01]  /*8c40*/  FMUL R2, R70.reuse, R21 ;  /* 0x0000001546027220 */ /* 0x040fe20000400000 */
[C---:B------:R-:W-:Y:S01]  /*8c50*/  FMUL R21, R70.reuse, R28 ;  /* 0x0000001c46157220 */ /* 0x040fe20000400000 */
[----:B------:R-:W-:Y:S02]  /*8c60*/  HADD2.F32 R122, -RZ, R123.H0_H0 ;  /* 0x2000007bff7a7230 */ /* 0x000fe40000004100 */
[C---:B------:R-:W-:Y:S01]  /*8c70*/  FMUL R6, R70.reuse, R6 ;  /* 0x0000000646067220 */ /* 0x040fe20000400000 */
[----:B------:R-:W-:Y:S02]  /*8c80*/  HADD2.F32 R72, -RZ, R136.H1_H1 ;  /* 0x30000088ff487230 */ /* 0x000fe40000004100 */
[C---:B------:R-:W-:Y:S01]  /*8c90*/  FMUL R7, R70.reuse, R7 ;  /* 0x0000000746077220 */ /* 0x040fe20000400000 */
[----:B------:R-:W-:Y:S02]  /*8ca0*/  HADD2.F32 R75, -RZ, R137.H0_H0 ;  /* 0x20000089ff4b7230 */ /* 0x000fe40000004100 */
[C---:B------:R-:W-:Y:S01]  /*8cb0*/  FFMA R6, R73.reuse, R3, R6 ;  /* 0x0000000349067223 */ /* 0x040fe20000000006 */
[----:B------:R-:W-:Y:S02]  /*8cc0*/  HADD2.F32 R123, -RZ, R123.H1_H1 ;  /* 0x3000007bff7b7230 */ /* 0x000fe40000004100 */
[C---:B------:R-:W-:Y:S01]  /*8cd0*/  FFMA R7, R73.reuse, R72, R7 ;  /* 0x0000004849077223 */ /* 0x040fe20000000007 */
[C---:B------:R-:W-:Y:S01]  /*8ce0*/  FFMA R8, R73.reuse, R74, R8 ;  /* 0x0000004a49087223 */ /* 0x040fe20000000008 */
[----:B------:R-:W-:Y:S01]  /*8cf0*/  FFMA R9, R73, R76, R9 ;  /* 0x0000004c49097223 */ /* 0x000fe20000000009 */
[--C-:B------:R-:W-:Y:S02]  /*8d00*/  HADD2.F32 R126, -RZ, R127.reuse.H0_H0 ;  /* 0x2000007fff7e7230 */ /* 0x100fe40000004100 */
[C---:B------:R-:W-:Y:S01]  /*8d10*/  FMUL R10, R70.reuse, R10 ;  /* 0x0000000a460a7220 */ /* 0x040fe20000400000 */
[----:B------:R-:W-:Y:S01]  /*8d20*/  F2FP.SATFINITE.E4M3.F32.PACK_AB_MERGE_C R76, R7, R6, RZ ;  /* 0x00000006074c723e */ /* 0x000fe200048070ff */
[C---:B------:R-:W-:Y:S01]  /*8d30*/  FMUL R7, R70.reuse, R24 ;  /* 0x0000001846077220 */ /* 0x040fe20000400000 */
[----:B------:R-:W-:Y:S02]  /*8d40*/  HADD2.F32 R127, -RZ, R127.H1_H1 ;  /* 0x3000007fff7f7230 */ /* 0x000fe40000004100 */
[C---:B------:R-:W-:Y:S01]  /*8d50*/  FFMA R10, R73.reuse, R75, R10 ;  /* 0x0000004b490a7223 */ /* 0x040fe2000000000a */
[----:B------:R-:W-:Y:S02]  /*8d60*/  HADD2.F32 R72, -RZ, R130.H0_H0 ;  /* 0x20000082ff487230 */ /* 0x000fe40000004100 */
[C---:B------:R-:W-:Y:S01]  /*8d70*/  FMUL R11, R70.reuse, R11 ;  /* 0x0000000b460b7220 */ /* 0x040fe20000400000 */
[--C-:B------:R-:W-:Y:S02]  /*8d80*/  HADD2.F32 R79, -RZ, R138.reuse.H0_H0 ;  /* 0x2000008aff4f7230 */ /* 0x100fe40000004100 */
[C---:B------:R-:W-:Y:S01]  /*8d90*/  FMUL R14, R70.reuse, R14 ;  /* 0x0000000e460e7220 */ /* 0x040fe20000400000 */
[----:B------:R-:W-:Y:S02]  /*8da0*/  HADD2.F32 R82, -RZ, R138.H1_H1 ;  /* 0x3000008aff527230 */ /* 0x000fe40000004100 */
[C---:B------:R-:W-:Y:S01]  /*8db0*/  FFMA R11, R73.reuse, R78, R11 ;  /* 0x0000004e490b7223 */ /* 0x040fe2000000000b */
[C---:B------:R-:W-:Y:S01]  /*8dc0*/  FFMA R12, R73.reuse, R77, R12 ;  /* 0x0000004d490c7223 */ /* 0x040fe2000000000c */
[C---:B------:R-:W-:Y:S01]  /*8dd0*/  FFMA R13, R73.reuse, R80, R13 ;  /* 0x00000050490d7223 */ /* 0x040fe2000000000d */
[----:B------:R-:W-:Y:S01]  /*8de0*/  FFMA R14, R73, R79, R14 ;  /* 0x0000004f490e7223 */ /* 0x000fe2000000000e */
[----:B------:R-:W-:Y:S01]  /*8df0*/  HADD2.F32 R75, -RZ, R130.H1_H1 ;  /* 0x30000082ff4b7230 */ /* 0x000fe20000004100 */
[----:B------:R-:W-:Y:S01]  /*8e00*/  F2FP.SATFINITE.E4M3.F32.PACK_AB_MERGE_C R78, R11, R10, RZ ;  /* 0x0000000a0b4e723e */ /* 0x000fe200048070ff */
[C---:B------:R-:W-:Y:S01]  /*8e10*/  FMUL R10, R70.reuse, R25 ;  /* 0x00000019460a7220 */ /* 0x040fe20000400000 */
[C---:B------:R-:W-:Y:S01]  /*8e20*/  FMUL R25, R70.reuse, R32 ;  /* 0x0000002046197220 */ /* 0x040fe20000400000 */
        /* <DEDUP_REMOVED lines=8> */
[C---:B------:R-:W-:Y:S01]  /*8eb0*/  FMUL R19, R70.reuse, R19 ;  /* 0x0000001346137220 */ /* 0x040fe20000400000 */
[--C-:B------:R-:W-:Y:S01]  /*8ec0*/  HADD2.F32 R88, -RZ, R140.reuse.H0_H0 ;  /* 0x2000008cff587230 */ /* 0x100fe20000004100 */
[----:B------:R-:W-:Y:S01]  /*8ed0*/  F2FP.SATFINITE.E4M3.F32.PACK_AB_MERGE_C R14, R15, R14, RZ ;  /* 0x0000000e0f0e723e */ /* 0x000fe200048070ff */
[----:B------:R-:W-:Y:S02]  /*8ee0*/  HADD2.F32 R89, -RZ, R140.H1_H1 ;  /* 0x3000008cff597230 */ /* 0x000fe40000004100 */
[C---:B------:R-:W-:Y:S01]  /*8ef0*/  FFMA R19, R73.reuse, R86, R19 ;  /* 0x0000005649137223 */ /* 0x040fe20000000013 */
[C---:B------:R-:W-:Y:S01]  /*8f00*/  FFMA R0, R73.reuse, R85, R0 ;  /* 0x0000005549007223 */ /* 0x040fe20000000000 */
[----:B------:R-:W-:Y:S01]  /*8f10*/  FFMA R2, R73, R87, R2 ;  /* 0x0000005749027223 */ /* 0x000fe20000000002 */
[C---:B------:R-:W-:Y:S01]  /*8f20*/  FMUL R3, R70.reuse, R22 ;  /* 0x0000001646037220 */ /* 0x040fe20000400000 */
[C---:B------:R-:W-:Y:S01]  /*8f30*/  FMUL R22, R70.reuse, R29 ;  /* 0x0000001d46167220 */ /* 0x040fe20000400000 */
[----:B------:R-:W-:Y:S01]  /*8f40*/  F2FP.SATFINITE.E4M3.F32.PACK_AB_MERGE_C R18, R19, R18, RZ ;  /* 0x000000121312723e */ /* 0x000fe200048070ff */
[C---:B------:R-:W-:Y:S01]  /*8f50*/  FMUL R29, R70.reuse, R36 ;  /* 0x00000024461d7220 */ /* 0x040fe20000400000 */
[C---:B------:R-:W-:Y:S01]  /*8f60*/  FFMA R3, R73.reuse, R88, R3 ;  /* 0x0000005849037223 */ /* 0x040fe20000000003 */
[C---:B------:R-:W-:Y:S01]  /*8f70*/  FMUL R6, R70.reuse, R23 ;  /* 0x0000001746067220 */ /* 0x040fe20000400000 */
[--C-:B------:R-:W-:Y:S02]  /*8f80*/  HADD2.F32 R92, -RZ, R141.reuse.H0_H0 ;  /* 0x2000008dff5c7230 */ /* 0x100fe40000004100 */
[C---:B------:R-:W-:Y:S01]  /*8f90*/  FMUL R11, R70.reuse, R26 ;  /* 0x0000001a460b7220 */ /* 0x040fe20000400000 */
[----:B------:R-:W-:Y:S02]  /*8fa0*/  HADD2.F32 R93, -RZ, R141.H1_H1 ;  /* 0x3000008dff5d7230 */ /* 0x000fe40000004100 */
[C---:B------:R-:W-:Y:S01]  /*8fb0*/  FFMA R6, R73.reuse, R89, R6 ;  /* 0x0000005949067223 */ /* 0x040fe20000000006 */
[C---:B------:R-:W-:Y:S01]  /*8fc0*/  FFMA R7, R73.reuse, R90, R7 ;  /* 0x0000005a49077223 */ /* 0x040fe20000000007 */
[C---:B------:R-:W-:Y:S01]  /*8fd0*/  FFMA R10, R73.reuse, R91, R10 ;  /* 0x0000005b490a7223 */ /* 0x040fe2000000000a */
[C---:B------:R-:W-:Y:S01]  /*8fe0*/  FFMA R11, R73.reuse, R92, R11 ;  /* 0x0000005c490b7223 */ /* 0x040fe2000000000b */
[----:B------:R-:W-:Y:S01]  /*8ff0*/  FMUL R26, R70, R33 ;  /* 0x00000021461a7220 */ /* 0x000fe20000400000 */
[----:B------:R-:W-:Y:S01]  /*9000*/  F2FP.SATFINITE.E4M3.F32.PACK_AB_MERGE_C R3, R6, R3, RZ ;  /* 0x000000030603723e */ /* 0x000fe200048070ff */
        /* <DEDUP_REMOVED lines=9> */
[C---:B------:R-:W-:Y:S01]  /*90a0*/  FMUL R30, R70.reuse, R37 ;  /* 0x00000025461e7220 */ /* 0x040fe20000400000 */
[C---:B------:R-:W-:Y:S01]  /*90b0*/  FMUL R37, R70.reuse, R44 ;  /* 0x0000002c46257220 */ /* 0x040fe20000400000 */
[C---:B------:R-:W-:Y:S01]  /*90c0*/  FMUL R24, R70.reuse, R31 ;  /* 0x0000001f46187220 */ /* 0x040fe20000400000 */
[--C-:B------:R-:W-:Y:S02]  /*90d0*/  HADD2.F32 R100, -RZ, R143.reuse.H0_H0 ;  /* 0x2000008fff647230 */ /* 0x100fe40000004100 */
[----:B------:R-:W-:Y:S01]  /*90e0*/  FMUL R27, R70, R34 ;  /* 0x00000022461b7220 */ /* 0x000fe20000400000 */
[----:B------:R-:W-:Y:S02]  /*90f0*/  HADD2.F32 R101, -RZ, R143.H1_H1 ;  /* 0x3000008fff657230 */ /* 0x000fe40000004100 */
[C---:B------:R-:W-:Y:S01]  /*9100*/  FFMA R24, R73.reuse, R97, R24 ;  /* 0x0000006149187223 */ /* 0x040fe20000000018 */
[C---:B------:R-:W-:Y:S01]  /*9110*/  FFMA R25, R73.reuse, R98, R25 ;  /* 0x0000006249197223 */ /* 0x040fe20000000019 */
[C---:B------:R-:W-:Y:S01]  /*9120*/  FFMA R26, R73.reuse, R99, R26 ;  /* 0x00000063491a7223 */ /* 0x040fe2000000001a */
[----:B------:R-:W-:Y:S01]  /*9130*/  F2FP.F16.E4M3.UNPACK_B R148, R148.H1 ;  /* 0x00000094ff94723e */ /* 0x000fe200030006ff */
[C---:B------:R-:W-:Y:S01]  /*9140*/  FFMA R27, R73.reuse, R100, R27 ;  /* 0x00000064491b7223 */ /* 0x040fe2000000001b */
[----:B------:R-:W-:Y:S01]  /*9150*/  F2FP.SATFINITE.E4M3.F32.PACK_AB_MERGE_C R6, R24, R23, RZ ;  /* 0x000000171806723e */ /* 0x000fe200048070ff */
[C---:B------:R-:W-:Y:S01]  /*9160*/  FMUL R34, R70.reuse, R41 ;  /* 0x0000002946227220 */ /* 0x040fe20000400000 */
[C---:B------:R-:W-:Y:S01]  /*9170*/  FMUL R41, R70.reuse, R48 ;  /* 0x0000003046297220 */ /* 0x040fe20000400000 */
[----:B------:R-:W-:Y:S01]  /*9180*/  FMUL R28, R70, R35 ;  /* 0x00000023461c7220 */ /* 0x000fe20000400000 */
[----:B------:R-:W-:Y:S01]  /*9190*/  F2FP.F16.E4M3.UNPACK_B R149, R149.H1 ;  /* 0x00000095ff95723e */ /* 0x000fe200030006ff */
[--C-:B------:R-:W-:Y:S01]  /*91a0*/  HADD2.F32 R104, -RZ, R144.reuse.H0_H0 ;  /* 0x20000090ff687230 */ /* 0x100fe20000004100 */
[----:B------:R-:W-:Y:S01]  /*91b0*/  F2FP.SATFINITE.E4M3.F32.PACK_AB_MERGE_C R6, R22, R21, R6 ;  /* 0x000000151606723e */ /* 0x000fe20004807006 */
[C---:B------:R-:W-:Y:S01]  /*91c0*/  FFMA R28, R73.reuse, R101, R28 ;  /* 0x00000065491c7223 */ /* 0x040fe2000000001c */
[C---:B------:R-:W-:Y:S01]  /*91d0*/  FFMA R29, R73.reuse, R102, R29 ;  /* 0x00000066491d7223 */ /* 0x040fe2000000001d */
[C---:B------:R-:W-:Y:S01]  /*91e0*/  FFMA R30, R73.reuse, R103, R30 ;  /* 0x00000067491e7223 */ /* 0x040fe2000000001e */
[----:B------:R-:W-:Y:S02]  /*91f0*/  HADD2.F32 R105, -RZ, R144.H1_H1 ;  /* 0x30000090ff697230 */ /* 0x000fe40000004100 */
[C---:B------:R-:W-:Y:S01]  /*9200*/  FMUL R31, R70.reuse, R38 ;  /* 0x00000026461f7220 */ /* 0x040fe20000400000 */
[----:B------:R-:W-:Y:S01]  /*9210*/  F2FP.F16.E4M3.UNPACK_B R150, R150.H1 ;  /* 0x00000096ff96723e */ /* 0x000fe200030006ff */
[C---:B------:R-:W-:Y:S01]  /*9220*/  FMUL R38, R70.reuse, R45 ;  /* 0x0000002d46267220 */ /* 0x040fe20000400000 */
[C---:B------:R-:W-:Y:S01]  /*9230*/  FMUL R45, R70.reuse, R52 ;  /* 0x00000034462d7220 */ /* 0x040fe20000400000 */
[----:B------:R-:W-:Y:S01]  /*9240*/  F2FP.F16.E4M3.UNPACK_B R151, R151.H1 ;  /* 0x00000097ff97723e */ /* 0x000fe200030006ff */
[----:B------:R-:W-:Y:S01]  /*9250*/  FFMA R31, R73, R104, R31 ;  /* 0x00000068491f7223 */ /* 0x000fe2000000001f */
[----:B------:R-:W-:Y:S01]  /*9260*/  FMUL R52, R70, R59 ;  /* 0x0000003b46347220 */ /* 0x000fe20000400000 */
[----:B------:R-:W-:Y:S01]  /*9270*/  IADD3 R68, PT, PT, R68, 0x1, RZ ;  /* 0x0000000144447810 */ /* 0x000fe20007ffe0ff */
[C---:B------:R-:W-:Y:S01]  /*9280*/  FMUL R59, R70.reuse, R66 ;  /* 0x00000042463b7220 */ /* 0x040fe20000400000 */
[----:B------:R-:W-:Y:S01]  /*9290*/  F2FP.SATFINITE.E4M3.F32.PACK_AB_MERGE_C R66, R13, R12, R14 ;  /* 0x0000000c0d42723e */ /* 0x000fe2000480700e */
[C---:B------:R-:W-:Y:S01]  /*92a0*/  FMUL R32, R70.reuse, R39 ;  /* 0x0000002746207220 */ /* 0x040fe20000400000 */
[--C-:B------:R-:W-:Y:S02]  /*92b0*/  HADD2.F32 R108, -RZ, R145.reuse.H0_H0 ;  /* 0x20000091ff6c7230 */ /* 0x100fe40000004100 */
[C---:B------:R-:W-:Y:S01]  /*92c0*/  FMUL R35, R70.reuse, R42 ;  /* 0x0000002a46237220 */ /* 0x040fe20000400000 */
[----:B------:R-:W-:Y:S02]  /*92d0*/  HADD2.F32 R109, -RZ, R145.H1_H1 ;  /* 0x30000091ff6d7230 */ /* 0x000fe40000004100 */
[C---:B------:R-:W-:Y:S01]  /*92e0*/  FFMA R32, R73.reuse, R105, R32 ;  /* 0x0000006949207223 */ /* 0x040fe20000000020 */
[----:B------:R-:W-:Y:S01]  /*92f0*/  FMUL R36, R70, R43 ;  /* 0x0000002b46247220 */ /* 0x000fe20000400000 */
[C---:B------:R-:W-:Y:S01]  /*9300*/  FFMA R33, R73.reuse, R106, R33 ;  /* 0x0000006a49217223 */ /* 0x040fe20000000021 */
[C---:B------:R-:W-:Y:S01]  /*9310*/  FFMA R34, R73.reuse, R107, R34 ;  /* 0x0000006b49227223 */ /* 0x040fe20000000022 */
[--C-:B------:R-:W-:Y:S01]  /*9320*/  HADD2.F32 R112, -RZ, R146.reuse.H0_H0 ;  /* 0x20000092ff707230 */ /* 0x100fe20000004100 */
[----:B------:R-:W-:Y:S01]  /*9330*/  F2FP.SATFINITE.E4M3.F32.PACK_AB_MERGE_C R32, R32, R31, RZ ;  /* 0x0000001f2020723e */ /* 0x000fe200048070ff */
[C---:B------:R-:W-:Y:S01]  /*9340*/  FFMA R35, R73.reuse, R108, R35 ;  /* 0x0000006c49237223 */ /* 0x040fe20000000023 */
[----:B------:R-:W-:Y:S02]  /*9350*/  HADD2.F32 R113, -RZ, R146.H1_H1 ;  /* 0x30000092ff717230 */ /* 0x000fe40000004100 */
[----:B------:R-:W-:Y:S01]  /*9360*/  FMUL R39, R70, R46 ;  /* 0x0000002e46277220 */ /* 0x000fe20000400000 */
[----:B------:R-:W-:Y:S01]  /*9370*/  F2FP.SATFINITE.E4M3.F32.PACK_AB_MERGE_C R32, R30, R29, R32 ;  /* 0x0000001d1e20723e */ /* 0x000fe20004807020 */
[C---:B------:R-:W-:Y:S01]  /*9380*/  FFMA R36, R73.reuse, R109, R36 ;  /* 0x0000006d49247223 */ /* 0x040fe20000000024 */
[C---:B------:R-:W-:Y:S01]  /*9390*/  FMUL R40, R70.reuse, R47 ;  /* 0x0000002f46287220 */ /* 0x040fe20000400000 */
[C---:B------:R-:W-:Y:S01]  /*93a0*/  FFMA R37, R73.reuse, R110, R37 ;  /* 0x0000006e49257223 */ /* 0x040fe20000000025 */
[C---:B------:R-:W-:Y:S01]  /*93b0*/  FFMA R38, R73.reuse, R111, R38 ;  /* 0x0000006f49267223 */ /* 0x040fe20000000026 */
[C---:B------:R-:W-:Y:S01]  /*93c0*/  FMUL R42, R70.reuse, R49 ;  /* 0x00000031462a7220 */ /* 0x040fe20000400000 */
[--C-:B------:R-:W-:Y:S02]  /*93d0*/  HADD2.F32 R116, -RZ, R147.reuse.H0_H0 ;  /* 0x20000093ff747230 */ /* 0x100fe40000004100 */
[C---:B------:R-:W-:Y:S01]  /*93e0*/  FFMA R39, R73.reuse, R112, R39 ;  /* 0x0000007049277223 */ /* 0x040fe20000000027 */
[----:B------:R-:W-:Y:S02]  /*93f0*/  HADD2.F32 R117, -RZ, R147.H1_H1 ;  /* 0x30000093ff757230 */ /* 0x000fe40000004100 */
[C---:B------:R-:W-:Y:S01]  /*9400*/  FMUL R43, R70.reuse, R50 ;  /* 0x00000032462b7220 */ /* 0x040fe20000400000 */
[C---:B------:R-:W-:Y:S01]  /*9410*/  FFMA R40, R73.reuse, R113, R40 ;  /* 0x0000007149287223 */ /* 0x040fe20000000028 */
[C---:B------:R-:W-:Y:S01]  /*9420*/  FMUL R44, R70.reuse, R51 ;  /* 0x00000033462c7220 */ /* 0x040fe20000400000 */
[C---:B------:R-:W-:Y:S01]  /*9430*/  FFMA R41, R73.reuse, R114, R41 ;  /* 0x0000007249297223 */ /* 0x040fe20000000029 */
[C---:B------:R-:W-:Y:S01]  /*9440*/  FMUL R50, R70.reuse, R57 ;  /* 0x0000003946327220 */ /* 0x040fe20000400000 */
[C---:B------:R-:W-:Y:S01]  /*9450*/  FMUL R57, R70.reuse, R64 ;  /* 0x0000004046397220 */ /* 0x040fe20000400000 */
[----:B------:R-:W-:Y:S01]  /*9460*/  FFMA R42, R73, R115, R42 ;  /* 0x00000073492a7223 */ /* 0x000fe2000000002a */
[C---:B------:R-:W-:Y:S01]  /*9470*/  FMUL R46, R70.reuse, R53 ;  /* 0x00000035462e7220 */ /* 0x040fe20000400000 */
[--C-:B------:R-:W-:Y:S01]  /*9480*/  HADD2.F32 R120, -RZ, R148.reuse.H0_H0 ;  /* 0x20000094ff787230 */ /* 0x100fe20000004100 */
[----:B------:R-:W-:Y:S01]  /*9490*/  F2FP.SATFINITE.E4M3.F32.PACK_AB_MERGE_C R64, R5, R4, R76 ;  /* 0x000000040540723e */ /* 0x000fe2000480704c */
[C---:B------:R-:W-:Y:S01]  /*94a0*/  FMUL R51, R70.reuse, R58 ;  /* 0x0000003a46337220 */ /* 0x040fe20000400000 */
[C---:B------:R-:W-:Y:S01]  /*94b0*/  FMUL R53, R70.reuse, R60 ;  /* 0x0000003c46357220 */ /* 0x040fe20000400000 */
[C---:B------:R-:W-:Y:S01]  /*94c0*/  FFMA R43, R73.reuse, R116, R43 ;  /* 0x00000074492b7223 */ /* 0x040fe2000000002b */
[----:B------:R-:W-:Y:S02]  /*94d0*/  HADD2.F32 R121, -RZ, R148.H1_H1 ;  /* 0x30000094ff797230 */ /* 0x000fe40000004100 */
[C---:B------:R-:W-:Y:S01]  /*94e0*/  FMUL R47, R70.reuse, R54 ;  /* 0x00000036462f7220 */ /* 0x040fe20000400000 */
[C---:B------:R-:W-:Y:S01]  /*94f0*/  FMUL R58, R70.reuse, R65 ;  /* 0x00000041463a7220 */ /* 0x040fe20000400000 */
[----:B------:R-:W-:Y:S01]  /*9500*/  FMUL R60, R70, R67 ;  /* 0x00000043463c7220 */ /* 0x000fe20000400000 */
[----:B------:R-:W-:Y:S01]  /*9510*/  F2FP.SATFINITE.E4M3.F32.PACK_AB_MERGE_C R5, R20, R11, RZ ;  /* 0x0000000b1405723e */ /* 0x000fe200048070ff */
[----:B------:R-:W-:Y:S01]  /*9520*/  FFMA R44, R73, R117, R44 ;  /* 0x00000075492c7223 */ /* 0x000fe2000000002c */
[C---:B------:R-:W-:Y:S01]  /*9530*/  FMUL R48, R70.reuse, R55 ;  /* 0x0000003746307220 */ /* 0x040fe20000400000 */
[----:B------:R-:W-:Y:S01]  /*9540*/  F2FP.SATFINITE.E4M3.F32.PACK_AB_MERGE_C R65, R9, R8, R78 ;  /* 0x000000080941723e */ /* 0x000fe2000480704e */
[----:B------:R-:W-:Y:S01]  /*9550*/  FFMA R45, R73, R118, R45 ;  /* 0x00000076492d7223 */ /* 0x000fe2000000002d */
[----:B------:R-:W-:Y:S01]  /*9560*/  F2FP.SATFINITE.E4M3.F32.PACK_AB_MERGE_C R67, R17, R16, R18 ;  /* 0x000000101143723e */ /* 0x000fe20004807012 */
[----:B------:R-:W-:Y:S01]  /*9570*/  FMUL R49, R70, R56 ;  /* 0x0000003846317220 */ /* 0x000fe20000400000 */
[C---:B------:R-:W-:Y:S01]  /*9580*/  FFMA R46, R73.reuse, R119, R46 ;  /* 0x00000077492e7223 */ /* 0x040fe2000000002e */
[--C-:B------:R-:W-:Y:S02]  /*9590*/  HADD2.F32 R124, -RZ, R149.reuse.H0_H0 ;  /* 0x20000095ff7c7230 */ /* 0x100fe40000004100 */
[C---:B------:R-:W-:Y:S01]  /*95a0*/  FFMA R47, R73.reuse, R120, R47 ;  /* 0x00000078492f7223 */ /* 0x040fe2000000002f */
[----:B------:R1:W-:Y:S01]  /*95b0*/  STS.128 [R165+UR49+0x6400], R64 ;  /* 0x00640040a5007988 */ /* 0x0003e20008000c31 */
[----:B------:R-:W-:Y:S01]  /*95c0*/  HADD2.F32 R125, -RZ, R149.H1_H1 ;  /* 0x30000095ff7d7230 */ /* 0x000fe20000004100 */
[----:B------:R-:W-:Y:S01]  /*95d0*/  F2FP.SATFINITE.E4M3.F32.PACK_AB_MERGE_C R5, R10, R7, R5 ;  /* 0x000000070a05723e */ /* 0x000fe20004807005 */
[C---:B------:R-:W-:Y:S01]  /*95e0*/  FFMA R48, R73.reuse, R121, R48 ;  /* 0x0000007949307223 */ /* 0x040fe20000000030 */
[----:B------:R-:W-:Y:S01]  /*95f0*/  F2FP.SATFINITE.E4M3.F32.PACK_AB_MERGE_C R7, R28, R27, RZ ;  /* 0x0000001b1c07723e */ /* 0x000fe200048070ff */
        /* <DEDUP_REMOVED lines=8> */
[----:B------:R-:W-:Y:S01]  /*9680*/  FMUL R56, R70, R63 ;  /* 0x0000003f46387220 */ /* 0x000fe20000400000 */
[----:B------:R-:W-:Y:S01]  /*9690*/  F2FP.SATFINITE.E4M3.F32.PACK_AB_MERGE_C R4, R2, R0, R3 ;  /* 0x000000000204723e */ /* 0x000fe20004807003 */
[C---:B------:R-:W-:Y:S01]  /*96a0*/  FFMA R53, R73.reuse, R126, R53 ;  /* 0x0000007e49357223 */ /* 0x040fe20000000035 */
[----:B------:R-:W-:Y:S01]  /*96b0*/  F2FP.SATFINITE.E4M3.F32.PACK_AB_MERGE_C R7, R26, R25, R7 ;  /* 0x000000191a07723e */ /* 0x000fe20004807007 */
[C---:B------:R-:W-:Y:S01]  /*96c0*/  FFMA R54, R73.reuse, R127, R54 ;  /* 0x0000007f49367223 */ /* 0x040fe20000000036 */
[--C-:B------:R-:W-:Y:S02]  /*96d0*/  HADD2.F32 R74, -RZ, R151.reuse.H0_H0 ;  /* 0x20000097ff4a7230 */ /* 0x100fe40000004100 */
[C---:B------:R-:W-:Y:S01]  /*96e0*/  FFMA R55, R73.reuse, R128, R55 ;  /* 0x0000008049377223 */ /* 0x040fe20000000037 */
[----:B------:R-:W-:Y:S01]  /*96f0*/  HADD2.F32 R131, -RZ, R151.H1_H1 ;  /* 0x30000097ff837230 */ /* 0x000fe20000004100 */
[----:B------:R1:W-:Y:S01]  /*9700*/  STS.128 [R190+0x6010], R4 ;  /* 0x00601004be007388 */ /* 0x0003e20000000c00 */
[----:B------:R-:W-:Y:S01]  /*9710*/  F2FP.SATFINITE.E4M3.F32.PACK_AB_MERGE_C R35, R36, R35, RZ ;  /* 0x000000232423723e */ /* 0x000fe200048070ff */
[C---:B------:R-:W-:Y:S01]  /*9720*/  FFMA R56, R73.reuse, R129, R56 ;  /* 0x0000008149387223 */ /* 0x040fe20000000038 */
[----:B------:R-:W-:Y:S01]  /*9730*/  F2FP.SATFINITE.E4M3.F32.PACK_AB_MERGE_C R39, R40, R39, RZ ;  /* 0x000000272827723e */ /* 0x000fe200048070ff */
[C---:B------:R-:W-:Y:S01]  /*9740*/  FFMA R57, R73.reuse, R72, R57 ;  /* 0x0000004849397223 */ /* 0x040fe20000000039 */
[----:B------:R-:W-:Y:S01]  /*9750*/  F2FP.SATFINITE.E4M3.F32.PACK_AB_MERGE_C R43, R44, R43, RZ ;  /* 0x0000002b2c2b723e */ /* 0x000fe200048070ff */
[C---:B------:R-:W-:Y:S01]  /*9760*/  FFMA R58, R73.reuse, R75, R58 ;  /* 0x0000004b493a7223 */ /* 0x040fe2000000003a */
[C---:B------:R-:W-:Y:S01]  /*9770*/  FFMA R59, R73.reuse, R74, R59 ;  /* 0x0000004a493b7223 */ /* 0x040fe2000000003b */
[----:B------:R-:W-:Y:S01]  /*9780*/  F2FP.SATFINITE.E4M3.F32.PACK_AB_MERGE_C R33, R34, R33, R35 ;  /* 0x000000212221723e */ /* 0x000fe20004807023 */
        /* <DEDUP_REMOVED lines=11> */
[----:B------:R-:W-:Y:S05]  /*9840*/  F2FP.SATFINITE.E4M3.F32.PACK_AB_MERGE_C R51, R58, R57, R59 ;  /* 0x000000393a33723e */ /* 0x000fea000480703b */
        /* <DEDUP_REMOVED lines=13> */
[----:B------:R-:W-:Y:S01]  /*9920*/  R2UR UR12, R186 ;  /* 0x00000000ba0c72ca */ /* 0x000fe200000e0000 */
[----:B------:R-:W-:Y:S01]  /*9930*/  UIADD3 UR8, UPT, UPT, UR49, 0x6400, URZ ;  /* 0x0000640031087890 */ /* 0x000fe2000fffe0ff */
[----:B------:R-:W-:Y:S01]  /*9940*/  R2UR UR13, R187 ;  /* 0x00000000bb0d72ca */ /* 0x000fe200000e0000 */
[----:B--2---:R-:W-:Y:S04]  /*9950*/  UIADD3 UR4, UP0, UPT, UR6, 0x780, URZ ;  /* 0x0000078006047890 */ /* 0x004fe8000ff1e0ff */
[----:B------:R-:W-:Y:S09]  /*9960*/  UIADD3.X UR5, UPT, UPT, URZ, UR7, URZ, UP0, !UPT ;  /* 0x00000007ff057290 */ /* 0x000ff200087fe4ff */
[----:B------:R2:W-:Y:S01]  /*9970*/  UTMASTG.5D.IM2COL [UR8], [UR4] ;  /* 0x00000008040073b5 */ /* 0x0005e20008060000 */
[----:B------:R0:W-:Y:S01]  /*9980*/  UTMACMDFLUSH ;  /* 0x00000000000079b7 */ /* 0x0001e20000000000 */
[----:B--2---:R-:W-:Y:S04]  /*9990*/  DEPBAR.LE SB0, 0x1 ;  /* 0x000080400000791a */ /* 0x004fe80000000000 */
.L_x_117:
[----:B------:R-:W-:Y:S05]  /*99a0*/  BSYNC.RECONVERGENT B0 ;  /* 0x0000000000007941 */ /* 0x000fea0003800200 */
.L_x_116:
[----:B------:R-:W-:Y:S01]  /*99b0*/  R2UR UR5, R135 ;  /* 0x00000000870572ca */ /* 0x000fe200000e0000 */
[----:B------:R-:W-:Y:S01]  /*99c0*/  BAR.SYNC.DEFER_BLOCKING 0x1, 0x80 ;  /* 0x0042000000007b1d */ /* 0x000fe20000010000 */
[----:B------:R-:W-:Y:S01]  /*99d0*/  R2UR UR4, R160 ;  /* 0x00000000a00472ca */ /* 0x000fe200000e0000 */
[----:B------:R-:W-:Y:S01]  /*99e0*/  UISETP.NE.AND UP0, UPT, UR52, URZ, UPT ;  /* 0x000000ff3400728c */ /* 0x000fe2000bf05270 */
[C---:B------:R-:W-:Y:S02]  /*99f0*/  ISETP.NE.AND P0, PT, R68.reuse, 0x2, PT ;  /* 0x000000024400780c */ /* 0x040fe40003f05270 */
[----:B------:R-:W-:Y:S02]  /*9a00*/  LOP3.LUT R163, R163, 0x1, RZ, 0x3c, !PT ;  /* 0x00000001a3a37812 */ /* 0x000fe400078e3cff */
[----:B------:R-:W-:Y:S02]  /*9a10*/  SEL R3, RZ, 0x1, P0 ;  /* 0x00000001ff037807 */ /* 0x000fe40000000000 */
[----:B------:R-:W-:Y:S02]  /*9a20*/  SEL R68, R68, RZ, P0 ;  /* 0x000000ff44447207 */ /* 0x000fe40000000000 */
[----:B------:R-:W-:Y:S01]  /*9a30*/  LOP3.LUT R164, R164, R3, RZ, 0x3c, !PT ;  /* 0x00000003a4a47212 */ /* 0x000fe200078e3cff */
[----:B------:R-:W-:Y:S02]  /*9a40*/  UIADD3 UR24, UPT, UPT, UR36, UR5, URZ ;  /* 0x0000000524187290 */ /* 0x000fe4000fffe0ff */
[----:B------:R-:W-:Y:S01]  /*9a50*/  UIADD3 UR50, UPT, UPT, UR37, UR4, URZ ;  /* 0x0000000425327290 */ /* 0x000fe2000fffe0ff */
[----:B------:R-:W-:Y:S01]  /*9a60*/  UMOV UR51, UR61 ;  /* 0x0000003d00337c82 */ /* 0x000fe20008000000 */
[----:B------:R-:W-:Y:S10]  /*9a70*/  BRA.U UP0, `(.L_x_118) ;  /* 0xffffffc100c87547 */ /* 0x000ff4000b83ffff */
[----:B------:R-:W-:Y:S05]  /*9a80*/  EXIT ;  /* 0x000000000000794d */ /* 0x000fea0003800000 */
.L_x_20:
[----:B------:R-:W-:Y:S07]  /*9a90*/  MOV R0, UR9 ;  /* 0x0000000900007c02 */ /* 0x000fee0008000f00 */
.L_x_119:
[----:B--2---:R2:W3:Y:S02]  /*9aa0*/  SYNCS.PHASECHK.TRANS64.TRYWAIT P0, [R0+URZ+0xc0], R5 ;  /* 0x0000c005000075a7 */ /* 0x0044e400080011ff */
[----:B---3--:R-:W-:Y:S05]  /*9ab0*/  @!P0 NANOSLEEP.SYNCS 0x989680 ;  /* 0x009896800000895d */ /* 0x008fea0003900000 */
[----:B------:R-:W3:Y:S02]  /*9ac0*/  @!P0 SYNCS.PHASECHK.TRANS64 P0, [R0+URZ+0xc0], R5 ;  /* 0x0000c005000085a7 */ /* 0x000ee400080010ff */
[----:B---3--:R-:W-:Y:S05]  /*9ad0*/  @!P0 BRA `(.L_x_119) ;  /* 0xfffffffc00f08947 */ /* 0x008fea000383ffff */
[----:B------:R-:W-:Y:S05]  /*9ae0*/  BRA `(.L_x_19) ;  /* 0xffffff7c00fc7947 */ /* 0x000fea000383ffff */
.L_x_26:
[----:B------:R-:W-:Y:S07]  /*9af0*/  MOV R0, UR9 ;  /* 0x0000000900007c02 */ /* 0x000fee0008000f00 */
.L_x_120:
[----:B--2---:R2:W4:Y:S02]  /*9b00*/  SYNCS.PHASECHK.TRANS64.TRYWAIT P0, [R0+URZ+0xc0], R5 ;  /* 0x0000c005000075a7 */ /* 0x00452400080011ff */
[----:B----4-:R-:W-:Y:S05]  /*9b10*/  @!P0 NANOSLEEP.SYNCS 0x989680 ;  /* 0x009896800000895d */ /* 0x010fea0003900000 */
[----:B------:R-:W4:Y:S02]  /*9b20*/  @!P0 SYNCS.PHASECHK.TRANS64 P0, [R0+URZ+0xc0], R5 ;  /* 0x0000c005000085a7 */ /* 0x000f2400080010ff */
[----:B----4-:R-:W-:Y:S05]  /*9b30*/  @!P0 BRA `(.L_x_120) ;  /* 0xfffffffc00f08947 */ /* 0x010fea000383ffff */
[----:B------:R-:W-:Y:S05]  /*9b40*/  BRA `(.L_x_25) ;  /* 0xffffff8400887947 */ /* 0x000fea000383ffff */
.L_x_30:
[----:B------:R-:W-:-:S07]  /*9b50*/  MOV R0, UR36 ;  /* 0x0000002400007c02 */ /* 0x000fce0008000f00 */
.L_x_121:
[----:B-1----:R1:W2:Y:S02]  /*9b60*/  SYNCS.PHASECHK.TRANS64.TRYWAIT P0, [R0+URZ+0x1b0], R3 ;  /* 0x0001b003000075a7 */ /* 0x0022a400080011ff */
[----:B--2---:R-:W-:Y:S05]  /*9b70*/  @!P0 NANOSLEEP.SYNCS 0x989680 ;  /* 0x009896800000895d */ /* 0x004fea0003900000 */
[----:B------:R-:W2:Y:S02]  /*9b80*/  @!P0 SYNCS.PHASECHK.TRANS64 P0, [R0+URZ+0x1b0], R3 ;  /* 0x0001b003000085a7 */ /* 0x000ea400080010ff */
[----:B--2---:R-:W-:Y:S05]  /*9b90*/  @!P0 BRA `(.L_x_121) ;  /* 0xfffffffc00f08947 */ /* 0x004fea000383ffff */
[----:B------:R-:W-:Y:S05]  /*9ba0*/  BRA `(.L_x_122) ;  /* 0xffffff8800547947 */ /* 0x000fea000383ffff */
.L_x_34:
[----:B------:R-:W-:-:S07]  /*9bb0*/  MOV R0, UR4 ;  /* 0x0000000400007c02 */ /* 0x000fce0008000f00 */
.L_x_123:
[----:B-1----:R1:W2:Y:S02]  /*9bc0*/  SYNCS.PHASECHK.TRANS64.TRYWAIT P0, [R0+URZ], R3 ;  /* 0x00000003000075a7 */ /* 0x0022a400080011ff */
[----:B--2---:R-:W-:Y:S05]  /*9bd0*/  @!P0 NANOSLEEP.SYNCS 0x989680 ;  /* 0x009896800000895d */ /* 0x004fea0003900000 */
[----:B------:R-:W2:Y:S02]  /*9be0*/  @!P0 SYNCS.PHASECHK.TRANS64 P0, [R0+URZ], R3 ;  /* 0x00000003000085a7 */ /* 0x000ea400080010ff */
[----:B--2---:R-:W-:Y:S05]  /*9bf0*/  @!P0 BRA `(.L_x_123) ;  /* 0xfffffffc00f08947 */ /* 0x004fea000383ffff */
[----:B------:R-:W-:Y:S05]  /*9c00*/  BRA `(.L_x_124) ;  /* 0xffffff8c00ec7947 */ /* 0x000fea000383ffff */
.L_x_35:
[----:B------:R-:W-:-:S07]  /*9c10*/  MOV R0, UR5 ;  /* 0x0000000500007c02 */ /* 0x000fce0008000f00 */
.L_x_125:
[----:B-1----:R1:W2:Y:S02]  /*9c20*/  SYNCS.PHASECHK.TRANS64.TRYWAIT P0, [R0+URZ], R3 ;  /* 0x00000003000075a7 */ /* 0x0022a400080011ff */
[----:B--2---:R-:W-:Y:S05]  /*9c30*/  @!P0 NANOSLEEP.SYNCS 0x989680 ;  /* 0x009896800000895d */ /* 0x004fea0003900000 */
[----:B------:R-:W2:Y:S02]  /*9c40*/  @!P0 SYNCS.PHASECHK.TRANS64 P0, [R0+URZ], R3 ;  /* 0x00000003000085a7 */ /* 0x000ea400080010ff */
[----:B--2---:R-:W-:Y:S05]  /*9c50*/  @!P0 BRA `(.L_x_125) ;  /* 0xfffffffc00f08947 */ /* 0x004fea000383ffff */
[----:B------:R-:W-:Y:S05]  /*9c60*/  BRA `(.L_x_126) ;  /* 0xffffff8c00fc7947 */ /* 0x000fea000383ffff */
.L_x_36:
[----:B------:R-:W-:-:S07]  /*9c70*/  MOV R0, UR5 ;  /* 0x0000000500007c02 */ /* 0x000fce0008000f00 */
.L_x_127:
[----:B-1----:R1:W2:Y:S02]  /*9c80*/  SYNCS.PHASECHK.TRANS64.TRYWAIT P0, [R0+URZ], R3 ;  /* 0x00000003000075a7 */ /* 0x0022a400080011ff */
[----:B--2---:R-:W-:Y:S05]  /*9c90*/  @!P0 NANOSLEEP.SYNCS 0x989680 ;  /* 0x009896800000895d */ /* 0x004fea0003900000 */
[----:B------:R-:W2:Y:S02]  /*9ca0*/  @!P0 SYNCS.PHASECHK.TRANS64 P0, [R0+URZ], R3 ;  /* 0x00000003000085a7 */ /* 0x000ea400080010ff */
[----:B--2---:R-:W-:Y:S05]  /*9cb0*/  @!P0 BRA `(.L_x_127) ;  /* 0xfffffffc00f08947 */ /* 0x004fea000383ffff */
[----:B------:R-:W-:Y:S05]  /*9cc0*/  BRA `(.L_x_128) ;  /* 0xffffff90000c7947 */ /* 0x000fea000383ffff */
.L_x_37:
[----:B------:R-:W-:-:S07]  /*9cd0*/  MOV R0, UR5 ;  /* 0x0000000500007c02 */ /* 0x000fce0008000f00 */
.L_x_129:
[----:B-1----:R1:W2:Y:S02]  /*9ce0*/  SYNCS.PHASECHK.TRANS64.TRYWAIT P0, [R0+URZ], R3 ;  /* 0x00000003000075a7 */ /* 0x0022a400080011ff */
[----:B--2---:R-:W-:Y:S05]  /*9cf0*/  @!P0 NANOSLEEP.SYNCS 0x989680 ;  /* 0x009896800000895d */ /* 0x004fea0003900000 */
[----:B------:R-:W2:Y:S02]  /*9d00*/  @!P0 SYNCS.PHASECHK.TRANS64 P0, [R0+URZ], R3 ;  /* 0x00000003000085a7 */ /* 0x000ea400080010ff */
[----:B--2---:R-:W-:Y:S05]  /*9d10*/  @!P0 BRA `(.L_x_129) ;  /* 0xfffffffc00f08947 */ /* 0x004fea000383ffff */
[----:B------:R-:W-:Y:S05]  /*9d20*/  BRA `(.L_x_130) ;  /* 0xffffff90001c7947 */ /* 0x000fea000383ffff */
.L_x_38:
[----:B------:R-:W-:-:S07]  /*9d30*/  MOV R0, UR5 ;  /* 0x0000000500007c02 */ /* 0x000fce0008000f00 */
.L_x_131:
[----:B-1----:R1:W2:Y:S02]  /*9d40*/  SYNCS.PHASECHK.TRANS64.TRYWAIT P0, [R0+URZ], R3 ;  /* 0x00000003000075a7 */ /* 0x0022a400080011ff */
[----:B--2---:R-:W-:Y:S05]  /*9d50*/  @!P0 NANOSLEEP.SYNCS 0x989680 ;  /* 0x009896800000895d */ /* 0x004fea0003900000 */
[----:B------:R-:W2:Y:S02]  /*9d60*/  @!P0 SYNCS.PHASECHK.TRANS64 P0, [R0+URZ], R3 ;  /* 0x00000003000085a7 */ /* 0x000ea400080010ff */
[----:B--2---:R-:W-:Y:S05]  /*9d70*/  @!P0 BRA `(.L_x_131) ;  /* 0xfffffffc00f08947 */ /* 0x004fea000383ffff */
[----:B------:R-:W-:Y:S05]  /*9d80*/  BRA `(.L_x_132) ;  /* 0xffffff90002c7947 */ /* 0x000fea000383ffff */
.L_x_39:
[----:B------:R-:W-:-:S07]  /*9d90*/  MOV R0, UR5 ;  /* 0x0000000500007c02 */ /* 0x000fce0008000f00 */
.L_x_133:
[----:B-1----:R1:W2:Y:S02]  /*9da0*/  SYNCS.PHASECHK.TRANS64.TRYWAIT P0, [R0+URZ], R3 ;  /* 0x00000003000075a7 */ /* 0x0022a400080011ff */
[----:B--2---:R-:W-:Y:S05]  /*9db0*/  @!P0 NANOSLEEP.SYNCS 0x989680 ;  /* 0x009896800000895d */ /* 0x004fea0003900000 */
[----:B------:R-:W2:Y:S02]  /*9dc0*/  @!P0 SYNCS.PHASECHK.TRANS64 P0, [R0+URZ], R3 ;  /* 0x00000003000085a7 */ /* 0x000ea400080010ff */
[----:B--2---:R-:W-:Y:S05]  /*9dd0*/  @!P0 BRA `(.L_x_133) ;  /* 0xfffffffc00f08947 */ /* 0x004fea000383ffff */
[----:B------:R-:W-:Y:S05]  /*9de0*/  BRA `(.L_x_134) ;  /* 0xffffff90003c7947 */ /* 0x000fea000383ffff */
.L_x_40:
[----:B------:R-:W-:-:S07]  /*9df0*/  MOV R0, UR5 ;  /* 0x0000000500007c02 */ /* 0x000fce0008000f00 */
.L_x_135:
[----:B-1----:R1:W2:Y:S02]  /*9e00*/  SYNCS.PHASECHK.TRANS64.TRYWAIT P0, [R0+URZ], R3 ;  /* 0x00000003000075a7 */ /* 0x0022a400080011ff */
[----:B--2---:R-:W-:Y:S05]  /*9e10*/  @!P0 NANOSLEEP.SYNCS 0x989680 ;  /* 0x009896800000895d */ /* 0x004fea0003900000 */
[----:B------:R-:W2:Y:S02]  /*9e20*/  @!P0 SYNCS.PHASECHK.TRANS64 P0, [R0+URZ], R3 ;  /* 0x00000003000085a7 */ /* 0x000ea400080010ff */
[----:B--2---:R-:W-:Y:S05]  /*9e30*/  @!P0 BRA `(.L_x_135) ;  /* 0xfffffffc00f08947 */ /* 0x004fea000383ffff */
[----:B------:R-:W-:Y:S05]  /*9e40*/  BRA `(.L_x_136) ;  /* 0xffffff90004c7947 */ /* 0x000fea000383ffff */
.L_x_41:
[----:B------:R-:W-:-:S07]  /*9e50*/  MOV R0, UR5 ;  /* 0x0000000500007c02 */ /* 0x000fce0008000f00 */
.L_x_137:
[----:B-1----:R1:W2:Y:S02]  /*9e60*/  SYNCS.PHASECHK.TRANS64.TRYWAIT P0, [R0+URZ], R3 ;  /* 0x00000003000075a7 */ /* 0x0022a400080011ff */
[----:B--2---:R-:W-:Y:S05]  /*9e70*/  @!P0 NANOSLEEP.SYNCS 0x989680 ;  /* 0x009896800000895d */ /* 0x004fea0003900000 */
[----:B------:R-:W2:Y:S02]  /*9e80*/  @!P0 SYNCS.PHASECHK.TRANS64 P0, [R0+URZ], R3 ;  /* 0x00000003000085a7 */ /* 0x000ea400080010ff */
[----:B--2---:R-:W-:Y:S05]  /*9e90*/  @!P0 BRA `(.L_x_137) ;  /* 0xfffffffc00f08947 */ /* 0x004fea000383ffff */
[----:B------:R-:W-:Y:S05]  /*9ea0*/  BRA `(.L_x_138) ;  /* 0xffffff90005c7947 */ /* 0x000fea000383ffff */
.L_x_42:
[----:B------:R-:W-:-:S07]  /*9eb0*/  MOV R0, UR5 ;  /* 0x0000000500007c02 */ /* 0x000fce0008000f00 */
.L_x_139:
[----:B-1----:R1:W2:Y:S02]  /*9ec0*/  SYNCS.PHASECHK.TRANS64.TRYWAIT P0, [R0+URZ], R3 ;  /* 0x00000003000075a7 */ /* 0x0022a400080011ff */
[----:B--2---:R-:W-:Y:S05]  /*9ed0*/  @!P0 NANOSLEEP.SYNCS 0x989680 ;  /* 0x009896800000895d */ /* 0x004fea0003900000 */
[----:B------:R-:W2:Y:S02]  /*9ee0*/  @!P0 SYNCS.PHASECHK.TRANS64 P0, [R0+URZ], R3 ;  /* 0x00000003000085a7 */ /* 0x000ea400080010ff */
[----:B--2---:R-:W-:Y:S05]  /*9ef0*/  @!P0 BRA `(.L_x_139) ;  /* 0xfffffffc00f08947 */ /* 0x004fea000383ffff */
[----:B------:R-:W-:Y:S05]  /*9f00*/  BRA `(.L_x_140) ;  /* 0xffffff90006c7947 */ /* 0x000fea000383ffff */
.L_x_43:
[----:B------:R-:W-:-:S07]  /*9f10*/  MOV R0, UR5 ;  /* 0x0000000500007c02 */ /* 0x000fce0008000f00 */
.L_x_141:
[----:B-1----:R1:W2:Y:S02]  /*9f20*/  SYNCS.PHASECHK.TRANS64.TRYWAIT P0, [R0+URZ], R3 ;  /* 0x00000003000075a7 */ /* 0x0022a400080011ff */
[----:B--2---:R-:W-:Y:S05]  /*9f30*/  @!P0 NANOSLEEP.SYNCS 0x989680 ;  /* 0x009896800000895d */ /* 0x004fea0003900000 */
[----:B------:R-:W2:Y:S02]  /*9f40*/  @!P0 SYNCS.PHASECHK.TRANS64 P0, [R0+URZ], R3 ;  /* 0x00000003000085a7 */ /* 0x000ea400080010ff */
[----:B--2---:R-:W-:Y:S05]  /*9f50*/  @!P0 BRA `(.L_x_141) ;  /* 0xfffffffc00f08947 */ /* 0x004fea000383ffff */
[----:B------:R-:W-:Y:S05]  /*9f60*/  BRA `(.L_x_142) ;  /* 0xffffff90007c7947 */ /* 0x000fea000383ffff */
.L_x_44:
[----:B------:R-:W-:-:S07]  /*9f70*/  MOV R0, UR5 ;  /* 0x0000000500007c02 */ /* 0x000fce0008000f00 */
.L_x_143:
[----:B-1----:R1:W2:Y:S02]  /*9f80*/  SYNCS.PHASECHK.TRANS64.TRYWAIT P0, [R0+URZ], R3 ;  /* 0x00000003000075a7 */ /* 0x0022a400080011ff */
[----:B--2---:R-:W-:Y:S05]  /*9f90*/  @!P0 NANOSLEEP.SYNCS 0x989680 ;  /* 0x009896800000895d */ /* 0x004fea0003900000 */
[----:B------:R-:W2:Y:S02]  /*9fa0*/  @!P0 SYNCS.PHASECHK.TRANS64 P0, [R0+URZ], R3 ;  /* 0x00000003000085a7 */ /* 0x000ea400080010ff */
[----:B--2---:R-:W-:Y:S05]  /*9fb0*/  @!P0 BRA `(.L_x_143) ;  /* 0xfffffffc00f08947 */ /* 0x004fea000383ffff */
[----:B------:R-:W-:Y:S05]  /*9fc0*/  BRA `(.L_x_144) ;  /* 0xffffff90008c7947 */ /* 0x000fea000383ffff */
.L_x_45:
[----:B------:R-:W-:-:S07]  /*9fd0*/  MOV R0, UR5 ;  /* 0x0000000500007c02 */ /* 0x000fce0008000f00 */
.L_x_145:
[----:B-1----:R1:W2:Y:S02]  /*9fe0*/  SYNCS.PHASECHK.TRANS64.TRYWAIT P0, [R0+URZ], R3 ;  /* 0x00000003000075a7 */ /* 0x0022a400080011ff */
[----:B--2---:R-:W-:Y:S05]  /*9ff0*/  @!P0 NANOSLEEP.SYNCS 0x989680 ;  /* 0x009896800000895d */ /* 0x004fea0003900000 */
[----:B------:R-:W2:Y:S02]  /*a000*/  @!P0 SYNCS.PHASECHK.TRANS64 P0, [R0+URZ], R3 ;  /* 0x00000003000085a7 */ /* 0x000ea400080010ff */
[----:B--2---:R-:W-:Y:S05]  /*a010*/  @!P0 BRA `(.L_x_145) ;  /* 0xfffffffc00f08947 */ /* 0x004fea000383ffff */
[----:B------:R-:W-:Y:S05]  /*a020*/  BRA `(.L_x_146) ;  /* 0xffffff90009c7947 */ /* 0x000fea000383ffff */
.L_x_46:
[----:B------:R-:W-:-:S07]  /*a030*/  MOV R0, UR5 ;  /* 0x0000000500007c02 */ /* 0x000fce0008000f00 */
.L_x_147:
[----:B-1----:R1:W2:Y:S02]  /*a040*/  SYNCS.PHASECHK.TRANS64.TRYWAIT P0, [R0+URZ], R3 ;  /* 0x00000003000075a7 */ /* 0x0022a400080011ff */
[----:B--2---:R-:W-:Y:S05]  /*a050*/  @!P0 NANOSLEEP.SYNCS 0x989680 ;  /* 0x009896800000895d */ /* 0x004fea0003900000 */
[----:B------:R-:W2:Y:S02]  /*a060*/  @!P0 SYNCS.PHASECHK.TRANS64 P0, [R0+URZ], R3 ;  /* 0x00000003000085a7 */ /* 0x000ea400080010ff */
[----:B--2---:R-:W-:Y:S05]  /*a070*/  @!P0 BRA `(.L_x_147) ;  /* 0xfffffffc00f08947 */ /* 0x004fea000383ffff */
[----:B------:R-:W-:Y:S05]  /*a080*/  BRA `(.L_x_148) ;  /* 0xffffff9000ac7947 */ /* 0x000fea000383ffff */
.L_x_47:
[----:B------:R-:W-:-:S07]  /*a090*/  MOV R0, UR5 ;  /* 0x0000000500007c02 */ /* 0x000fce0008000f00 */
.L_x_149:
[----:B-1----:R1:W2:Y:S02]  /*a0a0*/  SYNCS.PHASECHK.TRANS64.TRYWAIT P0, [R0+URZ], R3 ;  /* 0x00000003000075a7 */ /* 0x0022a400080011ff */
[----:B--2---:R-:W-:Y:S05]  /*a0b0*/  @!P0 NANOSLEEP.SYNCS 0x989680 ;  /* 0x009896800000895d */ /* 0x004fea0003900000 */
[----:B------:R-:W2:Y:S02]  /*a0c0*/  @!P0 SYNCS.PHASECHK.TRANS64 P0, [R0+URZ], R3 ;  /* 0x00000003000085a7 */ /* 0x000ea400080010ff */
[----:B--2---:R-:W-:Y:S05]  /*a0d0*/  @!P0 BRA `(.L_x_149) ;  /* 0xfffffffc00f08947 */ /* 0x004fea000383ffff */
[----:B------:R-:W-:Y:S05]  /*a0e0*/  BRA `(.L_x_150) ;  /* 0xffffff9000bc7947 */ /* 0x000fea000383ffff */
.L_x_48:
[----:B------:R-:W-:-:S07]  /*a0f0*/  MOV R0, UR5 ;  /* 0x0000000500007c02 */ /* 0x000fce0008000f00 */
.L_x_151:
[----:B-1----:R1:W2:Y:S02]  /*a100*/  SYNCS.PHASECHK.TRANS64.TRYWAIT P0, [R0+URZ], R3 ;  /* 0x00000003000075a7 */ /* 0x0022a400080011ff */
[----:B--2---:R-:W-:Y:S05]  /*a110*/  @!P0 NANOSLEEP.SYNCS 0x989680 ;  /* 0x009896800000895d */ /* 0x004fea0003900000 */
[----:B------:R-:W2:Y:S02]  /*a120*/  @!P0 SYNCS.PHASECHK.TRANS64 P0, [R0+URZ], R3 ;  /* 0x00000003000085a7 */ /* 0x000ea400080010ff */
[----:B--2---:R-:W-:Y:S05]  /*a130*/  @!P0 BRA `(.L_x_151) ;  /* 0xfffffffc00f08947 */ /* 0x004fea000383ffff */
[----:B------:R-:W-:Y:S05]  /*a140*/  BRA `(.L_x_152) ;  /* 0xffffff9000cc7947 */ /* 0x000fea000383ffff */
.L_x_49:
[----:B------:R-:W-:-:S07]  /*a150*/  MOV R0, UR5 ;  /* 0x0000000500007c02 */ /* 0x000fce0008000f00 */
.L_x_153:
[----:B-1----:R1:W2:Y:S02]  /*a160*/  SYNCS.PHASECHK.TRANS64.TRYWAIT P0, [R0+URZ], R3 ;  /* 0x00000003000075a7 */ /* 0x0022a400080011ff */
[----:B--2---:R-:W-:Y:S05]  /*a170*/  @!P0 NANOSLEEP.SYNCS 0x989680 ;  /* 0x009896800000895d */ /* 0x004fea0003900000 */
[----:B------:R-:W2:Y:S02]  /*a180*/  @!P0 SYNCS.PHASECHK.TRANS64 P0, [R0+URZ], R3 ;  /* 0x00000003000085a7 */ /* 0x000ea400080010ff */
[----:B--2---:R-:W-:Y:S05]  /*a190*/  @!P0 BRA `(.L_x_153) ;  /* 0xfffffffc00f08947 */ /* 0x004fea000383ffff */
[----:B------:R-:W-:Y:S05]  /*a1a0*/  BRA `(.L_x_154) ;  /* 0xffffff9000dc7947 */ /* 0x000fea000383ffff */
.L_x_50:
[----:B------:R-:W-:-:S07]  /*a1b0*/  MOV R0, UR5 ;  /* 0x0000000500007c02 */ /* 0x000fce0008000f00 */
.L_x_155:
[----:B-1----:R1:W2:Y:S02]  /*a1c0*/  SYNCS.PHASECHK.TRANS64.TRYWAIT P0, [R0+URZ], R3 ;  /* 0x00000003000075a7 */ /* 0x0022a400080011ff */
[----:B--2---:R-:W-:Y:S05]  /*a1d0*/  @!P0 NANOSLEEP.SYNCS 0x989680 ;  /* 0x009896800000895d */ /* 0x004fea0003900000 */
[----:B------:R-:W2:Y:S02]  /*a1e0*/  @!P0 SYNCS.PHASECHK.TRANS64 P0, [R0+URZ], R3 ;  /* 0x00000003000085a7 */ /* 0x000ea400080010ff */
[----:B--2---:R-:W-:Y:S05]  /*a1f0*/  @!P0 BRA `(.L_x_155) ;  /* 0xfffffffc00f08947 */ /* 0x004fea000383ffff */
[----:B------:R-:W-:Y:S05]  /*a200*/  BRA `(.L_x_156) ;  /* 0xffffff9000ec7947 */ /* 0x000fea000383ffff */
.L_x_51:
[----:B------:R-:W-:-:S07]  /*a210*/  MOV R0, UR5 ;  /* 0x0000000500007c02 */ /* 0x000fce0008000f00 */
.L_x_157:
[----:B-1----:R1:W2:Y:S02]  /*a220*/  SYNCS.PHASECHK.TRANS64.TRYWAIT P0, [R0+URZ], R3 ;  /* 0x00000003000075a7 */ /* 0x0022a400080011ff */
[----:B--2---:R-:W-:Y:S05]  /*a230*/  @!P0 NANOSLEEP.SYNCS 0x989680 ;  /* 0x009896800000895d */ /* 0x004fea0003900000 */
[----:B------:R-:W2:Y:S02]  /*a240*/  @!P0 SYNCS.PHASECHK.TRANS64 P0, [R0+URZ], R3 ;  /* 0x00000003000085a7 */ /* 0x000ea400080010ff */
[----:B--2---:R-:W-:Y:S05]  /*a250*/  @!P0 BRA `(.L_x_157) ;  /* 0xfffffffc00f08947 */ /* 0x004fea000383ffff */
[----:B------:R-:W-:Y:S05]  /*a260*/  BRA `(.L_x_158) ;  /* 0xffffff9000fc7947 */ /* 0x000fea000383ffff */
.L_x_52:
[----:B------:R-:W-:-:S07]  /*a270*/  MOV R0, UR5 ;  /* 0x0000000500007c02 */ /* 0x000fce0008000f00 */
.L_x_159:
[----:B-1----:R1:W2:Y:S02]  /*a280*/  SYNCS.PHASECHK.TRANS64.TRYWAIT P0, [R0+URZ], R3 ;  /* 0x00000003000075a7 */ /* 0x0022a400080011ff */
[----:B--2---:R-:W-:Y:S05]  /*a290*/  @!P0 NANOSLEEP.SYNCS 0x989680 ;  /* 0x009896800000895d */ /* 0x004fea0003900000 */
[----:B------:R-:W2:Y:S02]  /*a2a0*/  @!P0 SYNCS.PHASECHK.TRANS64 P0, [R0+URZ], R3 ;  /* 0x00000003000085a7 */ /* 0x000ea400080010ff */
[----:B--2---:R-:W-:Y:S05]  /*a2b0*/  @!P0 BRA `(.L_x_159) ;  /* 0xfffffffc00f08947 */ /* 0x004fea000383ffff */
[----:B------:R-:W-:Y:S05]  /*a2c0*/  BRA `(.L_x_160) ;  /* 0xffffff94000c7947 */ /* 0x000fea000383ffff */
.L_x_53:
[----:B------:R-:W-:-:S07]  /*a2d0*/  MOV R0, UR5 ;  /* 0x0000000500007c02 */ /* 0x000fce0008000f00 */
.L_x_161:
[----:B-1----:R1:W2:Y:S02]  /*a2e0*/  SYNCS.PHASECHK.TRANS64.TRYWAIT P0, [R0+URZ], R3 ;  /* 0x00000003000075a7 */ /* 0x0022a400080011ff */
[----:B--2---:R-:W-:Y:S05]  /*a2f0*/  @!P0 NANOSLEEP.SYNCS 0x989680 ;  /* 0x009896800000895d */ /* 0x004fea0003900000 */
[----:B------:R-:W2:Y:S02]  /*a300*/  @!P0 SYNCS.PHASECHK.TRANS64 P0, [R0+URZ], R3 ;  /* 0x00000003000085a7 */ /* 0x000ea400080010ff */
[----:B--2---:R-:W-:Y:S05]  /*a310*/  @!P0 BRA `(.L_x_161) ;  /* 0xfffffffc00f08947 */ /* 0x004fea000383ffff */
[----:B------:R-:W-:Y:S05]  /*a320*/  BRA `(.L_x_162) ;  /* 0xffffff94001c7947 */ /* 0x000fea000383ffff */
.L_x_54:
[----:B------:R-:W-:-:S07]  /*a330*/  MOV R0, UR5 ;  /* 0x0000000500007c02 */ /* 0x000fce0008000f00 */
.L_x_163:
[----:B-1----:R1:W2:Y:S02]  /*a340*/  SYNCS.PHASECHK.TRANS64.TRYWAIT P0, [R0+URZ], R3 ;  /* 0x00000003000075a7 */ /* 0x0022a400080011ff */
[----:B--2---:R-:W-:Y:S05]  /*a350*/  @!P0 NANOSLEEP.SYNCS 0x989680 ;  /* 0x009896800000895d */ /* 0x004fea0003900000 */
[----:B------:R-:W2:Y:S02]  /*a360*/  @!P0 SYNCS.PHASECHK.TRANS64 P0, [R0+URZ], R3 ;  /* 0x00000003000085a7 */ /* 0x000ea400080010ff */
[----:B--2---:R-:W-:Y:S05]  /*a370*/  @!P0 BRA `(.L_x_163) ;  /* 0xfffffffc00f08947 */ /* 0x004fea000383ffff */
[----:B------:R-:W-:Y:S05]  /*a380*/  BRA `(.L_x_164) ;  /* 0xffffff94002c7947 */ /* 0x000fea000383ffff */
.L_x_55:
[----:B------:R-:W-:-:S07]  /*a390*/  MOV R0, UR5 ;  /* 0x0000000500007c02 */ /* 0x000fce0008000f00 */
.L_x_165:
[----:B-1----:R1:W2:Y:S02]  /*a3a0*/  SYNCS.PHASECHK.TRANS64.TRYWAIT P0, [R0+URZ], R3 ;  /* 0x00000003000075a7 */ /* 0x0022a400080011ff */
[----:B--2---:R-:W-:Y:S05]  /*a3b0*/  @!P0 NANOSLEEP.SYNCS 0x989680 ;  /* 0x009896800000895d */ /* 0x004fea0003900000 */
[----:B------:R-:W2:Y:S02]  /*a3c0*/  @!P0 SYNCS.PHASECHK.TRANS64 P0, [R0+URZ], R3 ;  /* 0x00000003000085a7 */ /* 0x000ea400080010ff */
[----:B--2---:R-:W-:Y:S05]  /*a3d0*/  @!P0 BRA `(.L_x_165) ;  /* 0xfffffffc00f08947 */ /* 0x004fea000383ffff */
[----:B------:R-:W-:Y:S05]  /*a3e0*/  BRA `(.L_x_166) ;  /* 0xffffff94003c7947 */ /* 0x000fea000383ffff */
.L_x_56:
[----:B------:R-:W-:-:S07]  /*a3f0*/  MOV R0, UR5 ;  /* 0x0000000500007c02 */ /* 0x000fce0008000f00 */
.L_x_167:
[----:B-1----:R1:W2:Y:S02]  /*a400*/  SYNCS.PHASECHK.TRANS64.TRYWAIT P0, [R0+URZ], R3 ;  /* 0x00000003000075a7 */ /* 0x0022a400080011ff */
[----:B--2---:R-:W-:Y:S05]  /*a410*/  @!P0 NANOSLEEP.SYNCS 0x989680 ;  /* 0x009896800000895d */ /* 0x004fea0003900000 */
[----:B------:R-:W2:Y:S02]  /*a420*/  @!P0 SYNCS.PHASECHK.TRANS64 P0, [R0+URZ], R3 ;  /* 0x00000003000085a7 */ /* 0x000ea400080010ff */
[----:B--2---:R-:W-:Y:S05]  /*a430*/  @!P0 BRA `(.L_x_167) ;  /* 0xfffffffc00f08947 */ /* 0x004fea000383ffff */
[----:B------:R-:W-:Y:S05]  /*a440*/  BRA `(.L_x_168) ;  /* 0xffffff94004c7947 */ /* 0x000fea000383ffff */
.L_x_59:
[----:B------:R-:W-:-:S07]  /*a450*/  MOV R4, UR4 ;  /* 0x0000000400047c02 */ /* 0x000fce0008000f00 */
.L_x_169:
[----:B--2---:R2:W3:Y:S02]  /*a460*/  SYNCS.PHASECHK.TRANS64.TRYWAIT P1, [R4+URZ+0x1b8], R7 ;  /* 0x0001b807040075a7 */ /* 0x0044e400080211ff */
[----:B---3--:R-:W-:Y:S05]  /*a470*/  @!P1 NANOSLEEP.SYNCS 0x989680 ;  /* 0x009896800000995d */ /* 0x008fea0003900000 */
[----:B------:R-:W3:Y:S02]  /*a480*/  @!P1 SYNCS.PHASECHK.TRANS64 P1, [R4+URZ+0x1b8], R7 ;  /* 0x0001b807040095a7 */ /* 0x000ee400080210ff */
[----:B---3--:R-:W-:Y:S05]  /*a490*/  @!P1 BRA `(.L_x_169) ;  /* 0xfffffffc00f09947 */ /* 0x008fea000383ffff */
[----:B------:R-:W-:Y:S05]  /*a4a0*/  BRA `(.L_x_170) ;  /* 0xffffff9400bc7947 */ /* 0x000fea000383ffff */
.L_x_60:
[----:B--2---:R-:W-:-:S07]  /*a4b0*/  MOV R4, UR4 ;  /* 0x0000000400047c02 */ /* 0x004fce0008000f00 */
.L_x_171:
[----:B--2---:R2:W3:Y:S02]  /*a4c0*/  SYNCS.PHASECHK.TRANS64.TRYWAIT P1, [R4+URZ+0x1b0], R5 ;  /* 0x0001b005040075a7 */ /* 0x0044e400080211ff */
[----:B---3--:R-:W-:Y:S05]  /*a4d0*/  @!P1 NANOSLEEP.SYNCS 0x989680 ;  /* 0x009896800000995d */ /* 0x008fea0003900000 */
[----:B------:R-:W3:Y:S02]  /*a4e0*/  @!P1 SYNCS.PHASECHK.TRANS64 P1, [R4+URZ+0x1b0], R5 ;  /* 0x0001b005040095a7 */ /* 0x000ee400080210ff */
[----:B---3--:R-:W-:Y:S05]  /*a4f0*/  @!P1 BRA `(.L_x_171) ;  /* 0xfffffffc00f09947 */ /* 0x008fea000383ffff */
[----:B------:R-:W-:Y:S05]  /*a500*/  BRA `(.L_x_172) ;  /* 0xffffff9400c47947 */ /* 0x000fea000383ffff */
.L_x_68:
[----:B------:R-:W-:-:S07]  /*a510*/  MOV R0, UR14 ;  /* 0x0000000e00007c02 */ /* 0x000fce0008000f00 */
.L_x_173:
[----:B-1----:R1:W2:Y:S02]  /*a520*/  SYNCS.PHASECHK.TRANS64.TRYWAIT P0, [R0+URZ+0x1b0], R5 ;  /* 0x0001b005000075a7 */ /* 0x0022a400080011ff */
[----:B--2---:R-:W-:Y:S05]  /*a530*/  @!P0 NANOSLEEP.SYNCS 0x989680 ;  /* 0x009896800000895d */ /* 0x004fea0003900000 */
[----:B------:R-:W2:Y:S02]  /*a540*/  @!P0 SYNCS.PHASECHK.TRANS64 P0, [R0+URZ+0x1b0], R5 ;  /* 0x0001b005000085a7 */ /* 0x000ea400080010ff */
[----:B--2---:R-:W-:Y:S05]  /*a550*/  @!P0 BRA `(.L_x_173) ;  /* 0xfffffffc00f08947 */ /* 0x004fea000383ffff */
[----:B------:R-:W-:Y:S05]  /*a560*/  BRA `(.L_x_174) ;  /* 0xffffff9c00387947 */ /* 0x000fea000383ffff */
.L_x_69:
[----:B------:R-:W-:-:S07]  /*a570*/  MOV R5, UR18 ;  /* 0x0000001200057c02 */ /* 0x000fce0008000f00 */
.L_x_175:
[----:B-1----:R1:W2:Y:S02]  /*a580*/  SYNCS.PHASECHK.TRANS64.TRYWAIT P0, [R5+URZ+0x1d0], R0 ;  /* 0x0001d000050075a7 */ /* 0x0022a400080011ff */
[----:B--2---:R-:W-:Y:S05]  /*a590*/  @!P0 NANOSLEEP.SYNCS 0x989680 ;  /* 0x009896800000895d */ /* 0x004fea0003900000 */
[----:B------:R-:W2:Y:S02]  /*a5a0*/  @!P0 SYNCS.PHASECHK.TRANS64 P0, [R5+URZ+0x1d0], R0 ;  /* 0x0001d000050085a7 */ /* 0x000ea400080010ff */
[----:B--2---:R-:W-:Y:S05]  /*a5b0*/  @!P0 BRA `(.L_x_175) ;  /* 0xfffffffc00f08947 */ /* 0x004fea000383ffff */
[----:B------:R-:W-:Y:S05]  /*a5c0*/  BRA `(.L_x_176) ;  /* 0xffffff9c00547947 */ /* 0x000fea000383ffff */
.L_x_72:
[----:B-1----:R-:W-:Y:S07]  /*a5d0*/  MOV R0, UR5 ;  /* 0x0000000500007c02 */ /* 0x002fee0008000f00 */
.L_x_177:
[----:B-1----:R1:W2:Y:S02]  /*a5e0*/  SYNCS.PHASECHK.TRANS64.TRYWAIT P0, [R0+URZ], R5 ;  /* 0x00000005000075a7 */ /* 0x0022a400080011ff */
[----:B--2---:R-:W-:Y:S05]  /*a5f0*/  @!P0 NANOSLEEP.SYNCS 0x989680 ;  /* 0x009896800000895d */ /* 0x004fea0003900000 */
[----:B------:R-:W2:Y:S02]  /*a600*/  @!P0 SYNCS.PHASECHK.TRANS64 P0, [R0+URZ], R5 ;  /* 0x00000005000085a7 */ /* 0x000ea400080010ff */
[----:B--2---:R-:W-:Y:S05]  /*a610*/  @!P0 BRA `(.L_x_177) ;  /* 0xfffffffc00f08947 */ /* 0x004fea000383ffff */
[----:B------:R-:W-:Y:S05]  /*a620*/  BRA `(.L_x_71) ;  /* 0xffffff9c00787947 */ /* 0x000fea000383ffff */
.L_x_75:
[----:B------:R-:W-:-:S07]  /*a630*/  MOV R0, UR4 ;  /* 0x0000000400007c02 */ /* 0x000fce0008000f00 */
.L_x_178:
[----:B-1----:R1:W3:Y:S02]  /*a640*/  SYNCS.PHASECHK.TRANS64.TRYWAIT P0, [R0+URZ], R3 ;  /* 0x00000003000075a7 */ /* 0x0022e400080011ff */
[----:B---3--:R-:W-:Y:S05]  /*a650*/  @!P0 NANOSLEEP.SYNCS 0x989680 ;  /* 0x009896800000895d */ /* 0x008fea0003900000 */
[----:B------:R-:W3:Y:S02]  /*a660*/  @!P0 SYNCS.PHASECHK.TRANS64 P0, [R0+URZ], R3 ;  /* 0x00000003000085a7 */ /* 0x000ee400080010ff */
[----:B---3--:R-:W-:Y:S05]  /*a670*/  @!P0 BRA `(.L_x_178) ;  /* 0xfffffffc00f08947 */ /* 0x008fea000383ffff */
[----:B------:R-:W-:Y:S05]  /*a680*/  BRA `(.L_x_179) ;  /* 0xffffffa000207947 */ /* 0x000fea000383ffff */
.L_x_76:
[----:B------:R-:W-:-:S07]  /*a690*/  MOV R0, UR4 ;  /* 0x0000000400007c02 */ /* 0x000fce0008000f00 */
.L_x_180:
[----:B-1----:R1:W2:Y:S02]  /*a6a0*/  SYNCS.PHASECHK.TRANS64.TRYWAIT P0, [R0+URZ], R3 ;  /* 0x00000003000075a7 */ /* 0x0022a400080011ff */
[----:B--2---:R-:W-:Y:S05]  /*a6b0*/  @!P0 NANOSLEEP.SYNCS 0x989680 ;  /* 0x009896800000895d */ /* 0x004fea0003900000 */
[----:B------:R-:W2:Y:S02]  /*a6c0*/  @!P0 SYNCS.PHASECHK.TRANS64 P0, [R0+URZ], R3 ;  /* 0x00000003000085a7 */ /* 0x000ea400080010ff */
[----:B--2---:R-:W-:Y:S05]  /*a6d0*/  @!P0 BRA `(.L_x_180) ;  /* 0xfffffffc00f08947 */ /* 0x004fea000383ffff */
[----:B------:R-:W-:Y:S05]  /*a6e0*/  BRA `(.L_x_181) ;  /* 0xffffffa0002c7947 */ /* 0x000fea000383ffff */
.L_x_81:
[----:B------:R-:W-:Y:S07]  /*a6f0*/  MOV R0, UR22 ;  /* 0x0000001600007c02 */ /* 0x000fee0008000f00 */
.L_x_182:
[----:B-1----:R1:W3:Y:S02]  /*a700*/  SYNCS.PHASECHK.TRANS64.TRYWAIT P0, [R0+URZ+0x1b0], R5 ;  /* 0x0001b005000075a7 */ /* 0x0022e400080011ff */
[----:B---3--:R-:W-:Y:S05]  /*a710*/  @!P0 NANOSLEEP.SYNCS 0x989680 ;  /* 0x009896800000895d */ /* 0x008fea0003900000 */
[----:B------:R-:W3:Y:S02]  /*a720*/  @!P0 SYNCS.PHASECHK.TRANS64 P0, [R0+URZ+0x1b0], R5 ;  /* 0x0001b005000085a7 */ /* 0x000ee400080010ff */
[----:B---3--:R-:W-:Y:S05]  /*a730*/  @!P0 BRA `(.L_x_182) ;  /* 0xfffffffc00f08947 */ /* 0x008fea000383ffff */
[----:B------:R-:W-:Y:S05]  /*a740*/  BRA `(.L_x_183) ;  /* 0xffffffa400787947 */ /* 0x000fea000383ffff */
.L_x_84:
[----:B------:R-:W-:Y:S07]  /*a750*/  MOV R0, UR22 ;  /* 0x0000001600007c02 */ /* 0x000fee0008000f00 */
.L_x_184:
[----:B-1----:R1:W3:Y:S02]  /*a760*/  SYNCS.PHASECHK.TRANS64.TRYWAIT P2, [R0+URZ+0x1a8], R11 ;  /* 0x0001a80b000075a7 */ /* 0x0022e400080411ff */
[----:B---3--:R-:W-:Y:S05]  /*a770*/  @!P2 NANOSLEEP.SYNCS 0x989680 ;  /* 0x009896800000a95d */ /* 0x008fea0003900000 */
[----:B------:R-:W3:Y:S02]  /*a780*/  @!P2 SYNCS.PHASECHK.TRANS64 P2, [R0+URZ+0x1a8], R11 ;  /* 0x0001a80b0000a5a7 */ /* 0x000ee400080410ff */
[----:B---3--:R-:W-:Y:S05]  /*a790*/  @!P2 BRA `(.L_x_184) ;  /* 0xfffffffc00f0a947 */ /* 0x008fea000383ffff */
[----:B------:R-:W-:Y:S05]  /*a7a0*/  BRA `(.L_x_83) ;  /* 0xffffffa800dc7947 */ /* 0x000fea000383ffff */
.L_x_87:
[----:B------:R-:W-:Y:S07]  /*a7b0*/  MOV R2, UR22 ;  /* 0x0000001600027c02 */ /* 0x000fee0008000f00 */
.L_x_185:
[----:B-1----:R1:W3:Y:S02]  /*a7c0*/  SYNCS.PHASECHK.TRANS64.TRYWAIT P1, [R2+URZ+0x190], R9 ;  /* 0x00019009020075a7 */ /* 0x0022e400080211ff */
[----:B---3--:R-:W-:Y:S05]  /*a7d0*/  @!P1 NANOSLEEP.SYNCS 0x989680 ;  /* 0x009896800000995d */ /* 0x008fea0003900000 */
[----:B------:R-:W3:Y:S02]  /*a7e0*/  @!P1 SYNCS.PHASECHK.TRANS64 P1, [R2+URZ+0x190], R9 ;  /* 0x00019009020095a7 */ /* 0x000ee400080210ff */
[----:B---3--:R-:W-:Y:S05]  /*a7f0*/  @!P1 BRA `(.L_x_185) ;  /* 0xfffffffc00f09947 */ /* 0x008fea000383ffff */
[----:B------:R-:W-:Y:S05]  /*a800*/  BRA `(.L_x_186) ;  /* 0xffffffac00907947 */ /* 0x000fea000383ffff */
.L_x_88:
[----:B------:R-:W-:Y:S07]  /*a810*/  MOV R0, UR22 ;  /* 0x0000001600007c02 */ /* 0x000fee0008000f00 */
.L_x_187:
[----:B-1----:R1:W3:Y:S02]  /*a820*/  SYNCS.PHASECHK.TRANS64.TRYWAIT P0, [R0+URZ+0x198], R9 ;  /* 0x00019809000075a7 */ /* 0x0022e400080011ff */
[----:B---3--:R-:W-:Y:S05]  /*a830*/  @!P0 NANOSLEEP.SYNCS 0x989680 ;  /* 0x009896800000895d */ /* 0x008fea0003900000 */
[----:B------:R-:W3:Y:S02]  /*a840*/  @!P0 SYNCS.PHASECHK.TRANS64 P0, [R0+URZ+0x198], R9 ;  /* 0x00019809000085a7 */ /* 0x000ee400080010ff */
[----:B---3--:R-:W-:Y:S05]  /*a850*/  @!P0 BRA `(.L_x_187) ;  /* 0xfffffffc00f08947 */ /* 0x008fea000383ffff */
[----:B------:R-:W-:Y:S05]  /*a860*/  BRA `(.L_x_188) ;  /* 0xffffffac00d87947 */ /* 0x000fea000383ffff */
.L_x_90:
[----:B------:R-:W-:-:S07]  /*a870*/  MOV R0, UR22 ;  /* 0x0000001600007c02 */ /* 0x000fce0008000f00 */
.L_x_189:
[----:B-1----:R1:W3:Y:S02]  /*a880*/  SYNCS.PHASECHK.TRANS64.TRYWAIT P0, [R0+URZ+0x190], R3 ;  /* 0x00019003000075a7 */ /* 0x0022e400080011ff */
[----:B---3--:R-:W-:Y:S05]  /*a890*/  @!P0 NANOSLEEP.SYNCS 0x989680 ;  /* 0x009896800000895d */ /* 0x008fea0003900000 */
[----:B------:R-:W3:Y:S02]  /*a8a0*/  @!P0 SYNCS.PHASECHK.TRANS64 P0, [R0+URZ+0x190], R3 ;  /* 0x00019003000085a7 */ /* 0x000ee400080010ff */
[----:B---3--:R-:W-:Y:S05]  /*a8b0*/  @!P0 BRA `(.L_x_189) ;  /* 0xfffffffc00f08947 */ /* 0x008fea000383ffff */
[----:B------:R-:W-:Y:S05]  /*a8c0*/  BRA `(.L_x_190) ;  /* 0xffffffb0003c7947 */ /* 0x000fea000383ffff */
.L_x_92:
[----:B------:R-:W-:Y:S07]  /*a8d0*/  MOV R0, UR49 ;  /* 0x0000003100007c02 */ /* 0x000fee0008000f00 */
.L_x_191:
[----:B-1----:R1:W2:Y:S02]  /*a8e0*/  SYNCS.PHASECHK.TRANS64.TRYWAIT P0, [R0+URZ+0x1b0], R3 ;  /* 0x0001b003000075a7 */ /* 0x0022a400080011ff */
[----:B--2---:R-:W-:Y:S05]  /*a8f0*/  @!P0 NANOSLEEP.SYNCS 0x989680 ;  /* 0x009896800000895d */ /* 0x004fea0003900000 */
[----:B------:R-:W2:Y:S02]  /*a900*/  @!P0 SYNCS.PHASECHK.TRANS64 P0, [R0+URZ+0x1b0], R3 ;  /* 0x0001b003000085a7 */ /* 0x000ea400080010ff */
[----:B--2---:R-:W-:Y:S05]  /*a910*/  @!P0 BRA `(.L_x_191) ;  /* 0xfffffffc00f08947 */ /* 0x004fea000383ffff */
[----:B------:R-:W-:Y:S05]  /*a920*/  BRA `(.L_x_192) ;  /* 0xffffffb400287947 */ /* 0x000fea000383ffff */
.L_x_103:
[----:B--2---:R2:W3:Y:S02]  /*a930*/  SYNCS.PHASECHK.TRANS64.TRYWAIT P1, [R0+URZ+0x180], R3 ;  /* 0x00018003000075a7 */ /* 0x0044e400080211ff */
[----:B---3--:R-:W-:Y:S05]  /*a940*/  @!P1 NANOSLEEP.SYNCS 0x989680 ;  /* 0x009896800000995d */ /* 0x008fea0003900000 */
[----:B------:R-:W3:Y:S02]  /*a950*/  @!P1 SYNCS.PHASECHK.TRANS64 P1, [R0+URZ+0x180], R3 ;  /* 0x00018003000095a7 */ /* 0x000ee400080210ff */
[----:B---3--:R-:W-:Y:S05]  /*a960*/  @!P1 BRA `(.L_x_103) ;  /* 0xfffffffc00f09947 */ /* 0x008fea000383ffff */
[----:B------:R-:W-:Y:S05]  /*a970*/  BRA `(.L_x_102) ;  /* 0xffffffc400347947 */ /* 0x000fea000383ffff */
.L_x_105:
[----:B------:R1:W1:Y:S02]  /*a980*/  SYNCS.PHASECHK.TRANS64.TRYWAIT P0, [R197+URZ+0x1c0], R4 ;  /* 0x0001c004c50075a7 */ /* 0x00026400080011ff */
[----:B-1----:R-:W-:Y:S05]  /*a990*/  @!P0 NANOSLEEP.SYNCS 0x989680 ;  /* 0x009896800000895d */ /* 0x002fea0003900000 */
[----:B------:R-:W1:Y:S02]  /*a9a0*/  @!P0 SYNCS.PHASECHK.TRANS64 P0, [R197+URZ+0x1c0], R4 ;  /* 0x0001c004c50085a7 */ /* 0x000e6400080010ff */
[----:B-1----:R-:W-:Y:S05]  /*a9b0*/  @!P0 BRA `(.L_x_105) ;  /* 0xfffffffc00f08947 */ /* 0x002fea000383ffff */
[----:B------:R-:W-:Y:S05]  /*a9c0*/  BRA `(.L_x_104) ;  /* 0xffffffc4008c7947 */ /* 0x000fea000383ffff */
.L_x_114:
[----:B---3--:R3:W4:Y:S02]  /*a9d0*/  SYNCS.PHASECHK.TRANS64.TRYWAIT P0, [R207+URZ+0x180], R2 ;  /* 0x00018002cf0075a7 */ /* 0x00872400080011ff */
[----:B----4-:R-:W-:Y:S05]  /*a9e0*/  @!P0 NANOSLEEP.SYNCS 0x989680 ;  /* 0x009896800000895d */ /* 0x010fea0003900000 */
[----:B------:R-:W4:Y:S02]  /*a9f0*/  @!P0 SYNCS.PHASECHK.TRANS64 P0, [R207+URZ+0x180], R2 ;  /* 0x00018002cf0085a7 */ /* 0x000f2400080010ff */
[----:B----4-:R-:W-:Y:S05]  /*aa00*/  @!P0 BRA `(.L_x_114) ;  /* 0xfffffffc00f08947 */ /* 0x010fea000383ffff */
[----:B------:R-:W-:Y:S05]  /*aa10*/  BRA `(.L_x_113) ;  /* 0xffffffd800a87947 */ /* 0x000fea000383ffff */
        .weak           $__internal_0_$__cuda_sm10x_tcgen05_guardrail_trap_col_being_dealloced_not_returned_by_alloc
        .type           $__internal_0_$__cuda_sm10x_tcgen05_guardrail_trap_col_being_dealloced_not_returned_by_alloc,@function
        .size           $__internal_0_$__cuda_sm10x_tcgen05_guardrail_trap_col_being_dealloced_not_returned_by_alloc,($__internal_1_$__cuda_sm10x_tcgen05_guardrail_trap_phase_invalid_during_alloc - $__internal_0_$__cuda_sm10x_tcgen05_guardrail_trap_col_being_dealloced_not_returned_by_alloc)
$__internal_0_$__cuda_sm10x_tcgen05_guardrail_trap_col_being_dealloced_not_returned_by_alloc:
[----:B------:R-:W-:Y:S05]  /*aa20*/  BPT.TRAP 0x1 ;  /* 0x000000040000795c */ /* 0x000fea0000300000 */
[----:B------:R-:W-:-:S04]  /*aa30*/  HFMA2 R3, -RZ, RZ, 0, 0 ;  /* 0x00000000ff037431 */ /* 0x000fc800000001ff */
[----:B------:R-:W-:Y:S05]  /*aa40*/  RET.REL.NODEC R2 `(_ZN7cutlass13device_kernelINS_4conv6kernel13ConvUniversalINS1_16ConvProblemShapeILNS1_8OperatorE0ELi3EEENS1_10collective14CollectiveConvINS1_47MainloopSm100TmaUmmaWarpSpecializedImplicitGemmILS5_0ELi24ELi3ELi1ELi2EN4cute5tupleIJNSA_1CILi1EEESD_SD_EEEEENSB_IJNSC_ILi128EEESG_NSB_IJNSC_ILi32EEEEEEEEENS_12float_e4m3_tESK_NSA_8TiledMMAINSA_8MMA_AtomIJNSA_10MMA_TraitsINSA_19SM100_MMA_F8F6F4_SSEJSK_SK_fSG_SG_NSA_17integral_constantINSA_4UMMA5MajorELSR_0EEESS_NSP_INSQ_7ScaleInELST_0EEESU_EEEEEENSA_6LayoutISE_NSB_IJNSC_ILi0EEESY_SY_EEEEENSB_IJNSA_10UnderscoreES11_S11_EEEEENS7_6detail27Sm100ImplicitGemmTileTraitsINSA_20SM90_TMA_LOAD_IM2COLENSA_14ComposedLayoutINSA_7SwizzleILi1ELi4ELi3EEENSA_18smem_ptr_flag_bitsILi8EEENSX_INSB_IJNSC_ILi8EEESH_EEENSB_IJSH_SD_EEEEEEEvEENS15_INSA_13SM90_TMA_LOADES1G_vEEEENS_8epilogue10collective18CollectiveEpilogueINS1L_23Sm100TmaWarpSpecializedILi2ELi2ELi64ELb0ELb0EEEJSJ_NSB_IJNSX_ISG_SD_EENSX_INSC_ILi64EEESD_EEEEESK_NSB_IJNSB_IJllllEEESD_SY_EEESK_S1V_NS1L_6fusion15FusionCallbacksIS1P_NS1W_17LinearCombinationISK_fSK_fLNS_15FloatRoundStyleE2EEESJ_S1T_JEEENSA_5SM1004TMEM4LOAD26SM100_TMEM_LOAD_32dp32b64xES16_NS17_INS18_ILi2ELi4ELi3EEES1B_NSX_INSB_IJS1C_S1R_EEENSB_IJS1R_SD_EEEEEEENSA_39AutoVectorizingCopyWithAssumedAlignmentILi128EEENSA_21SM90_TMA_STORE_IM2COLES2A_S2C_S2C_EEEvvEEEEvNT_6ParamsE) ;  /* 0xffffff54026c7950 */ /* 0x000fea0003c3ffff */
        .weak           $__internal_1_$__cuda_sm10x_tcgen05_guardrail_trap_phase_invalid_during_alloc
        .type           $__internal_1_$__cuda_sm10x_tcgen05_guardrail_trap_phase_invalid_during_alloc,@function
        .size           $__internal_1_$__cuda_sm10x_tcgen05_guardrail_trap_phase_invalid_during_alloc,($__internal_2_$__cuda_sm10x_tcgen05_guardrail_trap_unallocated_columns_being_dealloced - $__internal_1_$__cuda_sm10x_tcgen05_guardrail_trap_phase_invalid_during_alloc)
$__internal_1_$__cuda_sm10x_tcgen05_guardrail_trap_phase_invalid_during_alloc:
[----:B------:R-:W-:Y:S05]  /*aa50*/  BPT.TRAP 0x1 ;  /* 0x000000040000795c */ /* 0x000fea0000300000 */
[----:B------:R-:W-:-:S04]  /*aa60*/  MOV R3, 0x0 ;  /* 0x0000000000037802 */ /* 0x000fc80000000f00 */
[----:B------:R-:W-:Y:S05]  /*aa70*/  RET.REL.NODEC R2 `(_ZN7cutlass13device_kernelINS_4conv6kernel13ConvUniversalINS1_16ConvProblemShapeILNS1_8OperatorE0ELi3EEENS1_10collective14CollectiveConvINS1_47MainloopSm100TmaUmmaWarpSpecializedImplicitGemmILS5_0ELi24ELi3ELi1ELi2EN4cute5tupleIJNSA_1CILi1EEESD_SD_EEEEENSB_IJNSC_ILi128EEESG_NSB_IJNSC_ILi32EEEEEEEEENS_12float_e4m3_tESK_NSA_8TiledMMAINSA_8MMA_AtomIJNSA_10MMA_TraitsINSA_19SM100_MMA_F8F6F4_SSEJSK_SK_fSG_SG_NSA_17integral_constantINSA_4UMMA5MajorELSR_0EEESS_NSP_INSQ_7ScaleInELST_0EEESU_EEEEEENSA_6LayoutISE_NSB_IJNSC_ILi0EEESY_SY_EEEEENSB_IJNSA_10UnderscoreES11_S11_EEEEENS7_6detail27Sm100ImplicitGemmTileTraitsINSA_20SM90_TMA_LOAD_IM2COLENSA_14ComposedLayoutINSA_7SwizzleILi1ELi4ELi3EEENSA_18smem_ptr_flag_bitsILi8EEENSX_INSB_IJNSC_ILi8EEESH_EEENSB_IJSH_SD_EEEEEEEvEENS15_INSA_13SM90_TMA_LOADES1G_vEEEENS_8epilogue10collective18CollectiveEpilogueINS1L_23Sm100TmaWarpSpecializedILi2ELi2ELi64ELb0ELb0EEEJSJ_NSB_IJNSX_ISG_SD_EENSX_INSC_ILi64EEESD_EEEEESK_NSB_IJNSB_IJllllEEESD_SY_EEESK_S1V_NS1L_6fusion15FusionCallbacksIS1P_NS1W_17LinearCombinationISK_fSK_fLNS_15FloatRoundStyleE2EEESJ_S1T_JEEENSA_5SM1004TMEM4LOAD26SM100_TMEM_LOAD_32dp32b64xES16_NS17_INS18_ILi2ELi4ELi3EEES1B_NSX_INSB_IJS1C_S1R_EEENSB_IJS1R_SD_EEEEEEENSA_39AutoVectorizingCopyWithAssumedAlignmentILi128EEENSA_21SM90_TMA_STORE_IM2COLES2A_S2C_S2C_EEEvvEEEEvNT_6ParamsE) ;  /* 0xffffff5402607950 */ /* 0x000fea0003c3ffff */
        .weak           $__internal_2_$__cuda_sm10x_tcgen05_guardrail_trap_unallocated_columns_being_dealloced
        .type           $__internal_2_$__cuda_sm10x_tcgen05_guardrail_trap_unallocated_columns_being_dealloced,@function
        .size           $__internal_2_$__cuda_sm10x_tcgen05_guardrail_trap_unallocated_columns_being_dealloced,(.L_x_194 - $__internal_2_$__cuda_sm10x_tcgen05_guardrail_trap_unallocated_columns_being_dealloced)
$__internal_2_$__cuda_sm10x_tcgen05_guardrail_trap_unallocated_columns_being_dealloced:
[----:B------:R-:W-:Y:S05]  /*aa80*/  BPT.TRAP 0x1 ;  /* 0x000000040000795c */ /* 0x000fea0000300000 */
[----:B------:R-:W-:-:S04]  /*aa90*/  HFMA2 R3, -RZ, RZ, 0, 0 ;  /* 0x00000000ff037431 */ /* 0x000fc800000001ff */
[----:B------:R-:W-:Y:S05]  /*aaa0*/  RET.REL.NODEC R2 `(_ZN7cutlass13device_kernelINS_4conv6kernel13ConvUniversalINS1_16ConvProblemShapeILNS1_8OperatorE0ELi3EEENS1_10collective14CollectiveConvINS1_47MainloopSm100TmaUmmaWarpSpecializedImplicitGemmILS5_0ELi24ELi3ELi1ELi2EN4cute5tupleIJNSA_1CILi1EEESD_SD_EEEEENSB_IJNSC_ILi128EEESG_NSB_IJNSC_ILi32EEEEEEEEENS_12float_e4m3_tESK_NSA_8TiledMMAINSA_8MMA_AtomIJNSA_10MMA_TraitsINSA_19SM100_MMA_F8F6F4_SSEJSK_SK_fSG_SG_NSA_17integral_constantINSA_4UMMA5MajorELSR_0EEESS_NSP_INSQ_7ScaleInELST_0EEESU_EEEEEENSA_6LayoutISE_NSB_IJNSC_ILi0EEESY_SY_EEEEENSB_IJNSA_10UnderscoreES11_S11_EEEEENS7_6detail27Sm100ImplicitGemmTileTraitsINSA_20SM90_TMA_LOAD_IM2COLENSA_14ComposedLayoutINSA_7SwizzleILi1ELi4ELi3EEENSA_18smem_ptr_flag_bitsILi8EEENSX_INSB_IJNSC_ILi8EEESH_EEENSB_IJSH_SD_EEEEEEEvEENS15_INSA_13SM90_TMA_LOADES1G_vEEEENS_8epilogue10collective18CollectiveEpilogueINS1L_23Sm100TmaWarpSpecializedILi2ELi2ELi64ELb0ELb0EEEJSJ_NSB_IJNSX_ISG_SD_EENSX_INSC_ILi64EEESD_EEEEESK_NSB_IJNSB_IJllllEEESD_SY_EEESK_S1V_NS1L_6fusion15FusionCallbacksIS1P_NS1W_17LinearCombinationISK_fSK_fLNS_15FloatRoundStyleE2EEESJ_S1T_JEEENSA_5SM1004TMEM4LOAD26SM100_TMEM_LOAD_32dp32b64xES16_NS17_INS18_ILi2ELi4ELi3EEES1B_NSX_INSB_IJS1C_S1R_EEENSB_IJS1R_SD_EEEEEEENSA_39AutoVectorizingCopyWithAssumedAlignmentILi128EEENSA_21SM90_TMA_STORE_IM2COLES2A_S2C_S2C_EEEvvEEEEvNT_6ParamsE) ;  /* 0xffffff5402547950 */ /* 0x000fea0003c3ffff */
.L_x_193:
[----:B------:R-:W-:-:S00]  /*aab0*/  BRA `(.L_x_193) ;  /* 0xfffffffc00fc7947 */ /* 0x000fc0000383ffff */
[----:B------:R-:W-:-:S00]  /*aac0*/  NOP ;  /* 0x0000000000007918 */ /* 0x000fc00000000000 */
        /* <DEDUP_REMOVED lines=11> */
.L_x_194:


//--------------------- .nv.global.init           --------------------------
	.section	.nv.global.init,"aw",@progbits
.nv.global.init:
	.type		$str$29,@object
	.size		$str$29,($str$30 - $str$29)
$str$29:
        /*0000*/ 	.byte	0x28, 0x61, 0x64, 0x64, 0x72, 0x65, 0x73, 0x73, 0x20, 0x26, 0x20, 0x6d, 0x61, 0x73, 0x6b, 0x29
        /*0010*/ 	.byte	0x20, 0x3d, 0x3d, 0x20, 0x30, 0x00
	.type		$str$30,@object
	.size		$str$30,($str$28 - $str$30)
$str$30:
        /*0016*/ 	.byte	0x2f, 0x74, 0x6d, 0x70, 0x2f, 0x63, 0x75, 0x74, 0x6c, 0x61, 0x73, 0x73, 0x5f, 0x73, 0x77, 0x65
        /*0026*/ 	.byte	0x65, 0x70, 0x5f, 0x73, 0x72, 0x63, 0x2f, 0x69, 0x6e, 0x63, 0x6c, 0x75, 0x64, 0x65, 0x2f, 0x63
        /*0036*/ 	.byte	0x75, 0x74, 0x65, 0x2f, 0x70, 0x6f, 0x69, 0x6e, 0x74, 0x65, 0x72, 0x5f, 0x66, 0x6c, 0x61, 0x67
        /*0046*/ 	.byte	0x67, 0x65, 0x64, 0x2e, 0x68, 0x70, 0x70, 0x00
	.type		$str$28,@object
	.size		$str$28,($str$27 - $str$28)
$str$28:
        /*004e*/ 	.byte	0x2f, 0x74, 0x6d, 0x70, 0x2f, 0x63, 0x75, 0x74, 0x6c, 0x61, 0x73, 0x73, 0x5f, 0x73, 0x77, 0x65
        /*005e*/ 	.byte	0x65, 0x70, 0x5f, 0x73, 0x72, 0x63, 0x2f, 0x69, 0x6e, 0x63, 0x6c, 0x75, 0x64, 0x65, 0x2f, 0x63
        /*006e*/ 	.byte	0x75, 0x74, 0x65, 0x2f, 0x61, 0x74, 0x6f, 0x6d, 0x2f, 0x63, 0x6f, 0x70, 0x79, 0x5f, 0x74, 0x72
        /*007e*/ 	.byte	0x61, 0x69, 0x74, 0x73, 0x5f, 0x73, 0x6d, 0x31, 0x30, 0x30, 0x2e, 0x68, 0x70, 0x70, 0x00
	.type		$str$27,@object
	.size		$str$27,(__unnamed_1 - $str$27)
$str$27:
        /*008d*/ 	.byte	0x28, 0x28, 0x75, 0x69, 0x6e, 0x74, 0x33, 0x32, 0x5f, 0x74, 0x28, 0x74, 0x68, 0x72, 0x65, 0x61
        /*009d*/ 	.byte	0x64, 0x49, 0x64, 0x78, 0x2e, 0x78, 0x29, 0x20, 0x2f, 0x20, 0x33, 0x32, 0x29, 0x20, 0x25, 0x20
        /*00ad*/ 	.byte	0x34, 0x29, 0x20, 0x3d, 0x3d, 0x20, 0x28, 0x28, 0x28, 0x74, 0x6d, 0x65, 0x6d, 0x5f, 0x61, 0x64
        /*00bd*/ 	.byte	0x64, 0x72, 0x20, 0x3e, 0x3e, 0x20, 0x31, 0x36, 0x29, 0x20, 0x2f, 0x20, 0x33, 0x32, 0x29, 0x20
        /*00cd*/ 	.byte	0x25, 0x20, 0x34, 0x29, 0x00
	.type		__unnamed_1,@object
	.size		__unnamed_1,(__unnamed_2 - __unnamed_1)
__unnamed_1:
        /*00d2*/ 	.byte	0x61, 0x75, 0x74, 0x6f, 0x20, 0x63, 0x75, 0x74, 0x65, 0x3a, 0x3a, 0x61, 0x73, 0x5f, 0x70, 0x6f
        /* <DEDUP_REMOVED lines=24> */
        /*0262*/ 	.byte	0x43, 0x3c, 0x38, 0x31, 0x39, 0x32, 0x3e, 0x3e, 0x3e, 0x3e, 0x5d, 0x00
	.type		__unnamed_2,@object
	.size		__unnamed_2,(.L_2 - __unnamed_2)
__unnamed_2:
        /* <DEDUP_REMOVED lines=42> */
        /*050e*/ 	.byte	0x3e, 0x3e, 0x3e, 0x3e, 0x5d, 0x00
.L_2:


//--------------------- .nv.shared._ZN7cutlass13device_kernelINS_4conv6kernel13ConvUniversalINS1_16ConvProblemShapeILNS1_8OperatorE0ELi3EEENS1_10collective14CollectiveConvINS1_47MainloopSm100TmaUmmaWarpSpecializedImplicitGemmILS5_0ELi24ELi3ELi1ELi2EN4cute5tupleIJNSA_1CILi1EEESD_SD_EEEEENSB_IJNSC_ILi128EEESG_NSB_IJNSC_ILi32EEEEEEEEENS_12float_e4m3_tESK_NSA_8TiledMMAINSA_8MMA_AtomIJNSA_10MMA_TraitsINSA_19SM100_MMA_F8F6F4_SSEJSK_SK_fSG_SG_NSA_17integral_constantINSA_4UMMA5MajorELSR_0EEESS_NSP_INSQ_7ScaleInELST_0EEESU_EEEEEENSA_6LayoutISE_NSB_IJNSC_ILi0EEESY_SY_EEEEENSB_IJNSA_10UnderscoreES11_S11_EEEEENS7_6detail27Sm100ImplicitGemmTileTraitsINSA_20SM90_TMA_LOAD_IM2COLENSA_14ComposedLayoutINSA_7SwizzleILi1ELi4ELi3EEENSA_18smem_ptr_flag_bitsILi8EEENSX_INSB_IJNSC_ILi8EEESH_EEENSB_IJSH_SD_EEEEEEEvEENS15_INSA_13SM90_TMA_LOADES1G_vEEEENS_8epilogue10collective18CollectiveEpilogueINS1L_23Sm100TmaWarpSpecializedILi2ELi2ELi64ELb0ELb0EEEJSJ_NSB_IJNSX_ISG_SD_EENSX_INSC_ILi64EEESD_EEEEESK_NSB_IJNSB_IJllllEEESD_SY_EEESK_S1V_NS1L_6fusion15FusionCallbacksIS1P_NS1W_17LinearCombinationISK_fSK_fLNS_15FloatRoundStyleE2EEESJ_S1T_JEEENSA_5SM1004TMEM4LOAD26SM100_TMEM_LOAD_32dp32b64xES16_NS17_INS18_ILi2ELi4ELi3EEES1B_NSX_INSB_IJS1C_S1R_EEENSB_IJS1R_SD_EEEEEEENSA_39AutoVectorizingCopyWithAssumedAlignmentILi128EEENSA_21SM90_TMA_STORE_IM2COLES2A_S2C_S2C_EEEvvEEEEvNT_6ParamsE --------------------------
	.section	.nv.shared._ZN7cutlass13device_kernelINS_4conv6kernel13ConvUniversalINS1_16ConvProblemShapeILNS1_8OperatorE0ELi3EEENS1_10collective14CollectiveConvINS1_47MainloopSm100TmaUmmaWarpSpecializedImplicitGemmILS5_0ELi24ELi3ELi1ELi2EN4cute5tupleIJNSA_1CILi1EEESD_SD_EEEEENSB_IJNSC_ILi128EEESG_NSB_IJNSC_ILi32EEEEEEEEENS_12float_e4m3_tESK_NSA_8TiledMMAINSA_8MMA_AtomIJNSA_10MMA_TraitsINSA_19SM100_MMA_F8F6F4_SSEJSK_SK_fSG_SG_NSA_17integral_constantINSA_4UMMA5MajorELSR_0EEESS_NSP_INSQ_7ScaleInELST_0EEESU_EEEEEENSA_6LayoutISE_NSB_IJNSC_ILi0EEESY_SY_EEEEENSB_IJNSA_10UnderscoreES11_S11_EEEEENS7_6detail27Sm100ImplicitGemmTileTraitsINSA_20SM90_TMA_LOAD_IM2COLENSA_14ComposedLayoutINSA_7SwizzleILi1ELi4ELi3EEENSA_18smem_ptr_flag_bitsILi8EEENSX_INSB_IJNSC_ILi8EEESH_EEENSB_IJSH_SD_EEEEEEEvEENS15_INSA_13SM90_TMA_LOADES1G_vEEEENS_8epilogue10collective18CollectiveEpilogueINS1L_23Sm100TmaWarpSpecializedILi2ELi2ELi64ELb0ELb0EEEJSJ_NSB_IJNSX_ISG_SD_EENSX_INSC_ILi64EEESD_EEEEESK_NSB_IJNSB_IJllllEEESD_SY_EEESK_S1V_NS1L_6fusion15FusionCallbacksIS1P_NS1W_17LinearCombinationISK_fSK_fLNS_15FloatRoundStyleE2EEESJ_S1T_JEEENSA_5SM1004TMEM4LOAD26SM100_TMEM_LOAD_32dp32b64xES16_NS17_INS18_ILi2ELi4ELi3EEES1B_NSX_INSB_IJS1C_S1R_EEENSB_IJS1R_SD_EEEEEEENSA_39AutoVectorizingCopyWithAssumedAlignmentILi128EEENSA_21SM90_TMA_STORE_IM2COLES2A_S2C_S2C_EEEvvEEEEvNT_6ParamsE,"aw",@nobits
	.sectionflags	@""
	.align	16
	.zero		1024


//--------------------- .nv.shared.reserved.0     --------------------------
	.section	.nv.shared.reserved.0,"aw",@nobits
	.weak		__nv_reservedSMEM_offset_0_alias
	.size		__nv_reservedSMEM_offset_0_alias, 0, 64
	.other		__nv_reservedSMEM_offset_0_alias,@"STO_CUDA_RESERVED_SHARED STV_DEFAULT"
__nv_reservedSMEM_offset_0_alias:
	.zero		0
.nv.shared.reserved.0:
	.zero		64
	.weak		__nv_reservedSMEM_tcgen05_partition
	.type		__nv_reservedSMEM_tcgen05_partition,@object
	.size		__nv_reservedSMEM_tcgen05_partition,(.L_0 - __nv_reservedSMEM_tcgen05_partition)
__nv_reservedSMEM_tcgen05_partition:
	.zero		32
.L_0:


//--------------------- .nv.global                --------------------------
	.section	.nv.global,"aw",@nobits
.nv.global:
	.type		_ZN39_INTERNAL_48e29f8e_4_k_cu_136dfbf1_30184cute1_E,@object
	.size		_ZN39_INTERNAL_48e29f8e_4_k_cu_136dfbf1_30184cute1_E,(_ZN39_INTERNAL_48e29f8e_4_k_cu_136dfbf1_30184cuda3std3__45__cpo6cbeginE - _ZN39_INTERNAL_48e29f8e_4_k_cu_136dfbf1_30184cute1_E)
_ZN39_INTERNAL_48e29f8e_4_k_cu_136dfbf1_30184cute1_E:
	.zero		1
	.type		_ZN39_INTERNAL_48e29f8e_4_k_cu_136dfbf1_30184cuda3std3__45__cpo6cbeginE,@object
	.size		_ZN39_INTERNAL_48e29f8e_4_k_cu_136dfbf1_30184cuda3std3__45__cpo6cbeginE,(_ZN39_INTERNAL_48e29f8e_4_k_cu_136dfbf1_30184cuda3std3__48in_placeE - _ZN39_INTERNAL_48e29f8e_4_k_cu_136dfbf1_30184cuda3std3__45__cpo6cbeginE)
_ZN39_INTERNAL_48e29f8e_4_k_cu_136dfbf1_30184cuda3std3__45__cpo6cbeginE:
	.zero		1
	.type		_ZN39_INTERNAL_48e29f8e_4_k_cu_136dfbf1_30184cuda3std3__48in_placeE,@object
	.size		_ZN39_INTERNAL_48e29f8e_4_k_cu_136dfbf1_30184cuda3std3__48in_placeE,(_ZN39_INTERNAL_48e29f8e_4_k_cu_136dfbf1_30184cuda3std6ranges3__45__cpo9iter_moveE - _ZN39_INTERNAL_48e29f8e_4_k_cu_136dfbf1_30184cuda3std3__48in_placeE)
_ZN39_INTERNAL_48e29f8e_4_k_cu_136dfbf1_30184cuda3std3__48in_placeE:
	.zero		1
	.type		_ZN39_INTERNAL_48e29f8e_4_k_cu_136dfbf1_30184cuda3std6ranges3__45__cpo9iter_moveE,@object
	.size		_ZN39_INTERNAL_48e29f8e_4_k_cu_136dfbf1_30184cuda3std6ranges3__45__cpo9iter_moveE,(_ZN39_INTERNAL_48e29f8e_4_k_cu_136dfbf1_30184cuda3std3__45__cpo5beginE - _ZN39_INTERNAL_48e29f8e_4_k_cu_136dfbf1_30184cuda3std6ranges3__45__cpo9iter_moveE)
_ZN39_INTERNAL_48e29f8e_4_k_cu_136dfbf1_30184cuda3std6ranges3__45__cpo9iter_moveE:
	.zero		1
	.type		_ZN39_INTERNAL_48e29f8e_4_k_cu_136dfbf1_30184cuda3std3__45__cpo5beginE,@object
	.size		_ZN39_INTERNAL_48e29f8e_4_k_cu_136dfbf1_30184cuda3std3__45__cpo5beginE,(_ZN39_INTERNAL_48e29f8e_4_k_cu_136dfbf1_30184cuda3std3__441_GLOBAL__N__48e29f8e_4_k_cu_136dfbf1_30186ignoreE - _ZN39_INTERNAL_48e29f8e_4_k_cu_136dfbf1_30184cuda3std3__45__cpo5beginE)
_ZN39_INTERNAL_48e29f8e_4_k_cu_136dfbf1_30184cuda3std3__45__cpo5beginE:
	.zero		1
	.type		_ZN39_INTERNAL_48e29f8e_4_k_cu_136dfbf1_30184cuda3std3__441_GLOBAL__N__48e29f8e_4_k_cu_136dfbf1_30186ignoreE,@object
	.size		_ZN39_INTERNAL_48e29f8e_4_k_cu_136dfbf1_30184cuda3std3__441_GLOBAL__N__48e29f8e_4_k_cu_136dfbf1_30186ignoreE,(_ZN39_INTERNAL_48e29f8e_4_k_cu_136dfbf1_30184cute7productE - _ZN39_INTERNAL_48e29f8e_4_k_cu_136dfbf1_30184cuda3std3__441_GLOBAL__N__48e29f8e_4_k_cu_136dfbf1_30186ignoreE)
_ZN39_INTERNAL_48e29f8e_4_k_cu_136dfbf1_30184cuda3std3__441_GLOBAL__N__48e29f8e_4_k_cu_136dfbf1_30186ignoreE:
	.zero		1
	.type		_ZN39_INTERNAL_48e29f8e_4_k_cu_136dfbf1_30184cute7productE,@object
	.size		_ZN39_INTERNAL_48e29f8e_4_k_cu_136dfbf1_30184cute7productE,(_ZN39_INTERNAL_48e29f8e_4_k_cu_136dfbf1_30184cuda3std3__45__cpo3endE - _ZN39_INTERNAL_48e29f8e_4_k_cu_136dfbf1_30184cute7productE)
_ZN39_INTERNAL_48e29f8e_4_k_cu_136dfbf1_30184cute7productE:
	.zero		1
	.type		_ZN39_INTERNAL_48e29f8e_4_k_cu_136dfbf1_30184cuda3std3__45__cpo3endE,@object
	.size		_ZN39_INTERNAL_48e29f8e_4_k_cu_136dfbf1_30184cuda3std3__45__cpo3endE,(_ZN39_INTERNAL_48e29f8e_4_k_cu_136dfbf1_30184cuda3std3__419piecewise_constructE - _ZN39_INTERNAL_48e29f8e_4_k_cu_136dfbf1_30184cuda3std3__45__cpo3endE)
_ZN39_INTERNAL_48e29f8e_4_k_cu_136dfbf1_30184cuda3std3__45__cpo3endE:
	.zero		1
	.type		_ZN39_INTERNAL_48e29f8e_4_k_cu_136dfbf1_30184cuda3std3__419piecewise_constructE,@object
	.size		_ZN39_INTERNAL_48e29f8e_4_k_cu_136dfbf1_30184cuda3std3__419piecewise_constructE,(_ZN39_INTERNAL_48e29f8e_4_k_cu_136dfbf1_30184cuda3std3__45__cpo4cendE - _ZN39_INTERNAL_48e29f8e_4_k_cu_136dfbf1_30184cuda3std3__419piecewise_constructE)
_ZN39_INTERNAL_48e29f8e_4_k_cu_136dfbf1_30184cuda3std3__419piecewise_constructE:
	.zero		1
	.type		_ZN39_INTERNAL_48e29f8e_4_k_cu_136dfbf1_30184cuda3std3__45__cpo4cendE,@object
	.size		_ZN39_INTERNAL_48e29f8e_4_k_cu_136dfbf1_30184cuda3std3__45__cpo4cendE,(_ZN39_INTERNAL_48e29f8e_4_k_cu_136dfbf1_30184cuda3std6ranges3__45__cpo4swapE - _ZN39_INTERNAL_48e29f8e_4_k_cu_136dfbf1_30184cuda3std3__45__cpo4cendE)
_ZN39_INTERNAL_48e29f8e_4_k_cu_136dfbf1_30184cuda3std3__45__cpo4cendE:
	.zero		1
	.type		_ZN39_INTERNAL_48e29f8e_4_k_cu_136dfbf1_30184cuda3std6ranges3__45__cpo4swapE,@object
	.size		_ZN39_INTERNAL_48e29f8e_4_k_cu_136dfbf1_30184cuda3std6ranges3__45__cpo4swapE,(.L_10 - _ZN39_INTERNAL_48e29f8e_4_k_cu_136dfbf1_30184cuda3std6ranges3__45__cpo4swapE)
_ZN39_INTERNAL_48e29f8e_4_k_cu_136dfbf1_30184cuda3std6ranges3__45__cpo4swapE:
	.zero		1
.L_10:


//--------------------- .nv.constant0._ZN7cutlass13device_kernelINS_4conv6kernel13ConvUniversalINS1_16ConvProblemShapeILNS1_8OperatorE0ELi3EEENS1_10collective14CollectiveConvINS1_47MainloopSm100TmaUmmaWarpSpecializedImplicitGemmILS5_0ELi24ELi3ELi1ELi2EN4cute5tupleIJNSA_1CILi1EEESD_SD_EEEEENSB_IJNSC_ILi128EEESG_NSB_IJNSC_ILi32EEEEEEEEENS_12float_e4m3_tESK_NSA_8TiledMMAINSA_8MMA_AtomIJNSA_10MMA_TraitsINSA_19SM100_MMA_F8F6F4_SSEJSK_SK_fSG_SG_NSA_17integral_constantINSA_4UMMA5MajorELSR_0EEESS_NSP_INSQ_7ScaleInELST_0EEESU_EEEEEENSA_6LayoutISE_NSB_IJNSC_ILi0EEESY_SY_EEEEENSB_IJNSA_10UnderscoreES11_S11_EEEEENS7_6detail27Sm100ImplicitGemmTileTraitsINSA_20SM90_TMA_LOAD_IM2COLENSA_14ComposedLayoutINSA_7SwizzleILi1ELi4ELi3EEENSA_18smem_ptr_flag_bitsILi8EEENSX_INSB_IJNSC_ILi8EEESH_EEENSB_IJSH_SD_EEEEEEEvEENS15_INSA_13SM90_TMA_LOADES1G_vEEEENS_8epilogue10collective18CollectiveEpilogueINS1L_23Sm100TmaWarpSpecializedILi2ELi2ELi64ELb0ELb0EEEJSJ_NSB_IJNSX_ISG_SD_EENSX_INSC_ILi64EEESD_EEEEESK_NSB_IJNSB_IJllllEEESD_SY_EEESK_S1V_NS1L_6fusion15FusionCallbacksIS1P_NS1W_17LinearCombinationISK_fSK_fLNS_15FloatRoundStyleE2EEESJ_S1T_JEEENSA_5SM1004TMEM4LOAD26SM100_TMEM_LOAD_32dp32b64xES16_NS17_INS18_ILi2ELi4ELi3EEES1B_NSX_INSB_IJS1C_S1R_EEENSB_IJS1R_SD_EEEEEEENSA_39AutoVectorizingCopyWithAssumedAlignmentILi128EEENSA_21SM90_TMA_STORE_IM2COLES2A_S2C_S2C_EEEvvEEEEvNT_6ParamsE --------------------------
	.section	.nv.constant0._ZN7cutlass13device_kernelINS_4conv6kernel13ConvUniversalINS1_16ConvProblemShapeILNS1_8OperatorE0ELi3EEENS1_10collective14CollectiveConvINS1_47MainloopSm100TmaUmmaWarpSpecializedImplicitGemmILS5_0ELi24ELi3ELi1ELi2EN4cute5tupleIJNSA_1CILi1EEESD_SD_EEEEENSB_IJNSC_ILi128EEESG_NSB_IJNSC_ILi32EEEEEEEEENS_12float_e4m3_tESK_NSA_8TiledMMAINSA_8MMA_AtomIJNSA_10MMA_TraitsINSA_19SM100_MMA_F8F6F4_SSEJSK_SK_fSG_SG_NSA_17integral_constantINSA_4UMMA5MajorELSR_0EEESS_NSP_INSQ_7ScaleInELST_0EEESU_EEEEEENSA_6LayoutISE_NSB_IJNSC_ILi0EEESY_SY_EEEEENSB_IJNSA_10UnderscoreES11_S11_EEEEENS7_6detail27Sm100ImplicitGemmTileTraitsINSA_20SM90_TMA_LOAD_IM2COLENSA_14ComposedLayoutINSA_7SwizzleILi1ELi4ELi3EEENSA_18smem_ptr_flag_bitsILi8EEENSX_INSB_IJNSC_ILi8EEESH_EEENSB_IJSH_SD_EEEEEEEvEENS15_INSA_13SM90_TMA_LOADES1G_vEEEENS_8epilogue10collective18CollectiveEpilogueINS1L_23Sm100TmaWarpSpecializedILi2ELi2ELi64ELb0ELb0EEEJSJ_NSB_IJNSX_ISG_SD_EENSX_INSC_ILi64EEESD_EEEEESK_NSB_IJNSB_IJllllEEESD_SY_EEESK_S1V_NS1L_6fusion15FusionCallbacksIS1P_NS1W_17LinearCombinationISK_fSK_fLNS_15FloatRoundStyleE2EEESJ_S1T_JEEENSA_5SM1004TMEM4LOAD26SM100_TMEM_LOAD_32dp32b64xES16_NS17_INS18_ILi2ELi4ELi3EEES1B_NSX_INSB_IJS1C_S1R_EEENSB_IJS1R_SD_EEEEEEENSA_39AutoVectorizingCopyWithAssumedAlignmentILi128EEENSA_21SM90_TMA_STORE_IM2COLES2A_S2C_S2C_EEEvvEEEEvNT_6ParamsE,"a",@progbits
	.sectionflags	@""
	.align	4
.nv.constant0._ZN7cutlass13device_kernelINS_4conv6kernel13ConvUniversalINS1_16ConvProblemShapeILNS1_8OperatorE0ELi3EEENS1_10collective14CollectiveConvINS1_47MainloopSm100TmaUmmaWarpSpecializedImplicitGemmILS5_0ELi24ELi3ELi1ELi2EN4cute5tupleIJNSA_1CILi1EEESD_SD_EEEEENSB_IJNSC_ILi128EEESG_NSB_IJNSC_ILi32EEEEEEEEENS_12float_e4m3_tESK_NSA_8TiledMMAINSA_8MMA_AtomIJNSA_10MMA_TraitsINSA_19SM100_MMA_F8F6F4_SSEJSK_SK_fSG_SG_NSA_17integral_constantINSA_4UMMA5MajorELSR_0EEESS_NSP_INSQ_7ScaleInELST_0EEESU_EEEEEENSA_6LayoutISE_NSB_IJNSC_ILi0EEESY_SY_EEEEENSB_IJNSA_10UnderscoreES11_S11_EEEEENS7_6detail27Sm100ImplicitGemmTileTraitsINSA_20SM90_TMA_LOAD_IM2COLENSA_14ComposedLayoutINSA_7SwizzleILi1ELi4ELi3EEENSA_18smem_ptr_flag_bitsILi8EEENSX_INSB_IJNSC_ILi8EEESH_EEENSB_IJSH_SD_EEEEEEEvEENS15_INSA_13SM90_TMA_LOADES1G_vEEEENS_8epilogue10collective18CollectiveEpilogueINS1L_23Sm100TmaWarpSpecializedILi2ELi2ELi64ELb0ELb0EEEJSJ_NSB_IJNSX_ISG_SD_EENSX_INSC_ILi64EEESD_EEEEESK_NSB_IJNSB_IJllllEEESD_SY_EEESK_S1V_NS1L_6fusion15FusionCallbacksIS1P_NS1W_17LinearCombinationISK_fSK_fLNS_15FloatRoundStyleE2EEESJ_S1T_JEEENSA_5SM1004TMEM4LOAD26SM100_TMEM_LOAD_32dp32b64xES16_NS17_INS18_ILi2ELi4ELi3EEES1B_NSX_INSB_IJS1C_S1R_EEENSB_IJS1R_SD_EEEEEEENSA_39AutoVectorizingCopyWithAssumedAlignmentILi128EEENSA_21SM90_TMA_STORE_IM2COLES2A_S2C_S2C_EEEvvEEEEvNT_6ParamsE:
	.zero		3200


//--------------------- SYMBOLS --------------------------

	.type		.nv.reservedSmem.offset0,@object
	.size		.nv.reservedSmem.offset0,0x4
	.type		.nv.reservedSmem.cap,@object
	.size		.nv.reservedSmem.cap,0x4
	.type		__assertfail,@function
